	.target	sm_100a

	.elftype	@"ET_EXEC"


//--------------------- .note.nv.tkinfo           --------------------------
	.section	.note.nv.tkinfo,"",@"SHT_NOTE"
	.sectionflags	@"SHF_NOTE_NV_TKINFO"
	.tkinfo
        /*0018*/ 	.word	0x00000002
        /*0030*/ 	.string	""
        /*0030*/ 	.string	"ptxas"
        /*0030*/ 	.string	"Cuda compilation tools, release 13.0, V13.0.88"
        /*0030*/ 	.string	"Build cuda_13.0.r13.0/compiler.36424714_0"
        /*0030*/ 	.string	"-arch sm_100a -m 64 "



//--------------------- .note.nv.cuinfo           --------------------------
	.section	.note.nv.cuinfo,"",@"SHT_NOTE"
	.sectionflags	@"SHF_NOTE_NV_CUINFO"
        /*0018*/ 	.short	0x0002
        /*001a*/ 	.short	0x0064
        /*001c*/ 	.short	0x0082
	.zero		2


//--------------------- .nv.info                  --------------------------
	.section	.nv.info,"",@"SHT_CUDA_INFO"
	.align	4


	//----- nvinfo : EIATTR_REGCOUNT
	.align		4
        /*0000*/ 	.byte	0x04, 0x2f
        /*0002*/ 	.short	(.L_19 - .L_18)
	.align		4
.L_18:
        /*0004*/ 	.word	index@(_ZN7cutlass13device_kernelINS_4gemm6kernel13GemmUniversalIN4cute5tupleIJiiiiEEENS1_10collective13CollectiveMmaINS1_35MainloopSm100TmaUmmaWarpSpecializedILi5ELi2ELi4ENS5_IJNS4_1CILi1EEESB_SB_EEEEENS5_IJNSA_ILi64EEESE_SE_EEENS_6half_tENS5_IJlSB_lEEESG_SH_NS4_8TiledMMAINS4_8MMA_AtomIJNS4_20SM100_MMA_F16BF16_SSISG_SG_fLi64ELi64ELNS4_4UMMA5MajorE0ELSM_0ELNSL_7ScaleInE0ELSN_0EEEEEENS4_6LayoutISC_NS5_IJNSA_ILi0EEESR_SR_EEEEENS5_IJNS4_10UnderscoreESU_SU_EEEEENS4_13SM90_TMA_LOADENS4_14ComposedLayoutINS4_7SwizzleILi3ELi4ELi3EEENS4_18smem_ptr_flag_bitsILi16EEENSQ_INS5_IJNSA_ILi8EEESE_EEENS5_IJSE_SB_EEEEEEEvNS4_8identityESX_S17_vS18_EENS_8epilogue10collective18CollectiveEpilogueINS1A_23Sm100TmaWarpSpecializedILi3ELi2ELi16ELb1ELb0EEEJSF_NS5_IJNSQ_ISE_SB_EENSQ_INSA_ILi32EEESB_EEEEESG_SH_SG_SH_NS1A_6fusion15FusionCallbacksIS1E_NS1J_17LinearCombinationISG_fSG_fLNS_15FloatRoundStyleE2EEESF_S1I_JEEENS4_5SM1004TMEM4LOAD26SM100_TMEM_LOAD_16dp256b4xESX_NSY_INSZ_ILi2ELi4ELi3EEES12_NSQ_INS5_IJS13_S1G_EEENS5_IJS1G_SB_EEEEEEENS4_17SM75_U32x4_LDSM_NENS4_14SM90_TMA_STOREES1X_NS4_17SM90_U32x4_STSM_NENS4_39AutoVectorizingCopyWithAssumedAlignmentILi128EEEEEEvvEEEEvNT_6ParamsE)
        /*0008*/ 	.word	0x0000004f


	//----- nvinfo : EIATTR_FRAME_SIZE
	.align		4
.L_19:
        /*000c*/ 	.byte	0x04, 0x11
        /*000e*/ 	.short	(.L_21 - .L_20)
	.align		4
.L_20:
        /*0010*/ 	.word	index@($__internal_2_$__cuda_sm10x_tcgen05_guardrail_trap_unallocated_columns_being_dealloced)
        /*0014*/ 	.word	0x00000000


	//----- nvinfo : EIATTR_FRAME_SIZE
	.align		4
.L_21:
        /*0018*/ 	.byte	0x04, 0x11
        /*001a*/ 	.short	(.L_23 - .L_22)
	.align		4
.L_22:
        /*001c*/ 	.word	index@($__internal_1_$__cuda_sm10x_tcgen05_guardrail_trap_phase_invalid_during_alloc)
        /*0020*/ 	.word	0x00000000


	//----- nvinfo : EIATTR_FRAME_SIZE
	.align		4
.L_23:
        /*0024*/ 	.byte	0x04, 0x11
        /*0026*/ 	.short	(.L_25 - .L_24)
	.align		4
.L_24:
        /*0028*/ 	.word	index@($__internal_0_$__cuda_sm10x_tcgen05_guardrail_trap_col_being_dealloced_not_returned_by_alloc)
        /*002c*/ 	.word	0x00000000


	//----- nvinfo : EIATTR_FRAME_SIZE
	.align		4
.L_25:
        /*0030*/ 	.byte	0x04, 0x11
        /*0032*/ 	.short	(.L_27 - .L_26)
	.align		4
.L_26:
        /*0034*/ 	.word	index@(_ZN7cutlass13device_kernelINS_4gemm6kernel13GemmUniversalIN4cute5tupleIJiiiiEEENS1_10collective13CollectiveMmaINS1_35MainloopSm100TmaUmmaWarpSpecializedILi5ELi2ELi4ENS5_IJNS4_1CILi1EEESB_SB_EEEEENS5_IJNSA_ILi64EEESE_SE_EEENS_6half_tENS5_IJlSB_lEEESG_SH_NS4_8TiledMMAINS4_8MMA_AtomIJNS4_20SM100_MMA_F16BF16_SSISG_SG_fLi64ELi64ELNS4_4UMMA5MajorE0ELSM_0ELNSL_7ScaleInE0ELSN_0EEEEEENS4_6LayoutISC_NS5_IJNSA_ILi0EEESR_SR_EEEEENS5_IJNS4_10UnderscoreESU_SU_EEEEENS4_13SM90_TMA_LOADENS4_14ComposedLayoutINS4_7SwizzleILi3ELi4ELi3EEENS4_18smem_ptr_flag_bitsILi16EEENSQ_INS5_IJNSA_ILi8EEESE_EEENS5_IJSE_SB_EEEEEEEvNS4_8identityESX_S17_vS18_EENS_8epilogue10collective18CollectiveEpilogueINS1A_23Sm100TmaWarpSpecializedILi3ELi2ELi16ELb1ELb0EEEJSF_NS5_IJNSQ_ISE_SB_EENSQ_INSA_ILi32EEESB_EEEEESG_SH_SG_SH_NS1A_6fusion15FusionCallbacksIS1E_NS1J_17LinearCombinationISG_fSG_fLNS_15FloatRoundStyleE2EEESF_S1I_JEEENS4_5SM1004TMEM4LOAD26SM100_TMEM_LOAD_16dp256b4xESX_NSY_INSZ_ILi2ELi4ELi3EEES12_NSQ_INS5_IJS13_S1G_EEENS5_IJS1G_SB_EEEEEEENS4_17SM75_U32x4_LDSM_NENS4_14SM90_TMA_STOREES1X_NS4_17SM90_U32x4_STSM_NENS4_39AutoVectorizingCopyWithAssumedAlignmentILi128EEEEEEvvEEEEvNT_6ParamsE)
        /*0038*/ 	.word	0x00000000


	//----- nvinfo : EIATTR_MIN_STACK_SIZE
	.align		4
.L_27:
        /*003c*/ 	.byte	0x04, 0x12
        /*003e*/ 	.short	(.L_29 - .L_28)
	.align		4
.L_28:
        /*0040*/ 	.word	index@(_ZN7cutlass13device_kernelINS_4gemm6kernel13GemmUniversalIN4cute5tupleIJiiiiEEENS1_10collective13CollectiveMmaINS1_35MainloopSm100TmaUmmaWarpSpecializedILi5ELi2ELi4ENS5_IJNS4_1CILi1EEESB_SB_EEEEENS5_IJNSA_ILi64EEESE_SE_EEENS_6half_tENS5_IJlSB_lEEESG_SH_NS4_8TiledMMAINS4_8MMA_AtomIJNS4_20SM100_MMA_F16BF16_SSISG_SG_fLi64ELi64ELNS4_4UMMA5MajorE0ELSM_0ELNSL_7ScaleInE0ELSN_0EEEEEENS4_6LayoutISC_NS5_IJNSA_ILi0EEESR_SR_EEEEENS5_IJNS4_10UnderscoreESU_SU_EEEEENS4_13SM90_TMA_LOADENS4_14ComposedLayoutINS4_7SwizzleILi3ELi4ELi3EEENS4_18smem_ptr_flag_bitsILi16EEENSQ_INS5_IJNSA_ILi8EEESE_EEENS5_IJSE_SB_EEEEEEEvNS4_8identityESX_S17_vS18_EENS_8epilogue10collective18CollectiveEpilogueINS1A_23Sm100TmaWarpSpecializedILi3ELi2ELi16ELb1ELb0EEEJSF_NS5_IJNSQ_ISE_SB_EENSQ_INSA_ILi32EEESB_EEEEESG_SH_SG_SH_NS1A_6fusion15FusionCallbacksIS1E_NS1J_17LinearCombinationISG_fSG_fLNS_15FloatRoundStyleE2EEESF_S1I_JEEENS4_5SM1004TMEM4LOAD26SM100_TMEM_LOAD_16dp256b4xESX_NSY_INSZ_ILi2ELi4ELi3EEES12_NSQ_INS5_IJS13_S1G_EEENS5_IJS1G_SB_EEEEEEENS4_17SM75_U32x4_LDSM_NENS4_14SM90_TMA_STOREES1X_NS4_17SM90_U32x4_STSM_NENS4_39AutoVectorizingCopyWithAssumedAlignmentILi128EEEEEEvvEEEEvNT_6ParamsE)
        /*0044*/ 	.word	0x00000000
.L_29:


//--------------------- .nv.compat                --------------------------
	.section	.nv.compat,"",@"SHT_CUDA_COMPAT_INFO"
	.align	4
        /*0000*/ 	.byte	0x02, 0x09, 0x01, 0x00, 0x02, 0x02, 0x02, 0x00, 0x02, 0x05, 0x05, 0x00, 0x03, 0x07, 0x01, 0x01
        /*0010*/ 	.byte	0x02, 0x03, 0x01, 0x00, 0x02, 0x06, 0x01, 0x00, 0x04, 0x0b, 0x08, 0x00, 0x09, 0x00, 0x00, 0x00
        /*0020*/ 	.byte	0x00, 0x00, 0x00, 0x00


//--------------------- .nv.info._ZN7cutlass13device_kernelINS_4gemm6kernel13GemmUniversalIN4cute5tupleIJiiiiEEENS1_10collective13CollectiveMmaINS1_35MainloopSm100TmaUmmaWarpSpecializedILi5ELi2ELi4ENS5_IJNS4_1CILi1EEESB_SB_EEEEENS5_IJNSA_ILi64EEESE_SE_EEENS_6half_tENS5_IJlSB_lEEESG_SH_NS4_8TiledMMAINS4_8MMA_AtomIJNS4_20SM100_MMA_F16BF16_SSISG_SG_fLi64ELi64ELNS4_4UMMA5MajorE0ELSM_0ELNSL_7ScaleInE0ELSN_0EEEEEENS4_6LayoutISC_NS5_IJNSA_ILi0EEESR_SR_EEEEENS5_IJNS4_10UnderscoreESU_SU_EEEEENS4_13SM90_TMA_LOADENS4_14ComposedLayoutINS4_7SwizzleILi3ELi4ELi3EEENS4_18smem_ptr_flag_bitsILi16EEENSQ_INS5_IJNSA_ILi8EEESE_EEENS5_IJSE_SB_EEEEEEEvNS4_8identityESX_S17_vS18_EENS_8epilogue10collective18CollectiveEpilogueINS1A_23Sm100TmaWarpSpecializedILi3ELi2ELi16ELb1ELb0EEEJSF_NS5_IJNSQ_ISE_SB_EENSQ_INSA_ILi32EEESB_EEEEESG_SH_SG_SH_NS1A_6fusion15FusionCallbacksIS1E_NS1J_17LinearCombinationISG_fSG_fLNS_15FloatRoundStyleE2EEESF_S1I_JEEENS4_5SM1004TMEM4LOAD26SM100_TMEM_LOAD_16dp256b4xESX_NSY_INSZ_ILi2ELi4ELi3EEES12_NSQ_INS5_IJS13_S1G_EEENS5_IJS1G_SB_EEEEEEENS4_17SM75_U32x4_LDSM_NENS4_14SM90_TMA_STOREES1X_NS4_17SM90_U32x4_STSM_NENS4_39AutoVectorizingCopyWithAssumedAlignmentILi128EEEEEEvvEEEEvNT_6ParamsE --------------------------
	.section	.nv.info._ZN7cutlass13device_kernelINS_4gemm6kernel13GemmUniversalIN4cute5tupleIJiiiiEEENS1_10collective13CollectiveMmaINS1_35MainloopSm100TmaUmmaWarpSpecializedILi5ELi2ELi4ENS5_IJNS4_1CILi1EEESB_SB_EEEEENS5_IJNSA_ILi64EEESE_SE_EEENS_6half_tENS5_IJlSB_lEEESG_SH_NS4_8TiledMMAINS4_8MMA_AtomIJNS4_20SM100_MMA_F16BF16_SSISG_SG_fLi64ELi64ELNS4_4UMMA5MajorE0ELSM_0ELNSL_7ScaleInE0ELSN_0EEEEEENS4_6LayoutISC_NS5_IJNSA_ILi0EEESR_SR_EEEEENS5_IJNS4_10UnderscoreESU_SU_EEEEENS4_13SM90_TMA_LOADENS4_14ComposedLayoutINS4_7SwizzleILi3ELi4ELi3EEENS4_18smem_ptr_flag_bitsILi16EEENSQ_INS5_IJNSA_ILi8EEESE_EEENS5_IJSE_SB_EEEEEEEvNS4_8identityESX_S17_vS18_EENS_8epilogue10collective18CollectiveEpilogueINS1A_23Sm100TmaWarpSpecializedILi3ELi2ELi16ELb1ELb0EEEJSF_NS5_IJNSQ_ISE_SB_EENSQ_INSA_ILi32EEESB_EEEEESG_SH_SG_SH_NS1A_6fusion15FusionCallbacksIS1E_NS1J_17LinearCombinationISG_fSG_fLNS_15FloatRoundStyleE2EEESF_S1I_JEEENS4_5SM1004TMEM4LOAD26SM100_TMEM_LOAD_16dp256b4xESX_NSY_INSZ_ILi2ELi4ELi3EEES12_NSQ_INS5_IJS13_S1G_EEENS5_IJS1G_SB_EEEEEEENS4_17SM75_U32x4_LDSM_NENS4_14SM90_TMA_STOREES1X_NS4_17SM90_U32x4_STSM_NENS4_39AutoVectorizingCopyWithAssumedAlignmentILi128EEEEEEvvEEEEvNT_6ParamsE,"",@"SHT_CUDA_INFO"
	.sectionflags	@""
	.align	4


	//----- nvinfo : EIATTR_CUDA_API_VERSION
	.align		4
        /*0000*/ 	.byte	0x04, 0x37
        /*0002*/ 	.short	(.L_31 - .L_30)
.L_30:
        /*0004*/ 	.word	0x00000082


	//----- nvinfo : EIATTR_KPARAM_INFO
	.align		4
.L_31:
        /*0008*/ 	.byte	0x04, 0x17
        /*000a*/ 	.short	(.L_33 - .L_32)
.L_32:
        /*000c*/ 	.word	0x00000000
        /*0010*/ 	.short	0x0000
        /*0012*/ 	.short	0x0000
        /*0014*/ 	.byte	0x00, 0xf0, 0x01, 0x20


	//----- nvinfo : EIATTR_AT_ENTRY_FRAGMENTS
	.align		4
.L_33:
        /*0018*/ 	.byte	0x04, 0x4f
        /*001a*/ 	.short	(.L_35 - .L_34)


	//   ....[0]....
.L_34:
        /*001c*/ 	.word	0x00000006


	//----- nvinfo : EIATTR_RESERVED_SMEM_USED
	.align		4
.L_35:
        /*0020*/ 	.byte	0x01, 0x41
	.zero		2


	//----- nvinfo : EIATTR_SPARSE_MMA_MASK
	.align		4
        /*0024*/ 	.byte	0x03, 0x50
        /*0026*/ 	.short	0x0000


	//----- nvinfo : EIATTR_TCGEN05_1CTA_USED
	.align		4
        /*0028*/ 	.byte	0x01, 0x51
	.zero		2


	//----- nvinfo : EIATTR_MAXREG_COUNT
	.align		4
        /*002c*/ 	.byte	0x03, 0x1b
        /*002e*/ 	.short	0x00ff


	//----- nvinfo : EIATTR_NUM_BARRIERS
	.align		4
        /*0030*/ 	.byte	0x02, 0x4c
        /*0032*/ 	.byte	0x07
	.zero		1


	//----- nvinfo : EIATTR_EXTERNS
	.align		4
        /*0034*/ 	.byte	0x04, 0x0f
        /*0036*/ 	.short	(.L_37 - .L_36)


	//   ....[0]....
	.align		4
.L_36:
        /*0038*/ 	.word	index@(__assertfail)


	//----- nvinfo : EIATTR_MERCURY_ISA_VERSION
	.align		4
.L_37:
        /*003c*/ 	.byte	0x03, 0x5f
        /*003e*/ 	.short	0x0101


	//----- nvinfo : EIATTR_INT_WARP_WIDE_INSTR_OFFSETS
	.align		4
        /*0040*/ 	.byte	0x04, 0x31
        /*0042*/ 	.short	(.L_39 - .L_38)


	//   ....[0]....
.L_38:
        /*0044*/ 	.word	0x00001dc0


	//   ....[1]....
        /*0048*/ 	.word	0x000038f0


	//   ....[2]....
        /*004c*/ 	.word	0x00003920


	//   ....[3]....
        /*0050*/ 	.word	0x00003970


	//   ....[4]....
        /*0054*/ 	.word	0x00004250


	//   ....[5]....
        /*0058*/ 	.word	0x00004270


	//   ....[6]....
        /*005c*/ 	.word	0x00004540


	//   ....[7]....
        /*0060*/ 	.word	0x00004670


	//----- nvinfo : EIATTR_COOP_GROUP_MASK_REGIDS
	.align		4
.L_39:
        /*0064*/ 	.byte	0x04, 0x29
        /*0066*/ 	.short	(.L_41 - .L_40)


	//   ....[0]....
.L_40:
        /*0068*/ 	.word	0xffffffff


	//   ....[1]....
        /*006c*/ 	.word	0xffffffff


	//   ....[2]....
        /*0070*/ 	.word	0xffffffff


	//   ....[3]....
        /*0074*/ 	.word	0xffffffff


	//   ....[4]....
        /*0078*/ 	.word	0xffffffff


	//   ....[5]....
        /*007c*/ 	.word	0xffffffff


	//   ....[6]....
        /*0080*/ 	.word	0xffffffff


	//   ....[7]....
        /*0084*/ 	.word	0xffffffff


	//   ....[8]....
        /*0088*/ 	.word	0xffffffff


	//   ....[9]....
        /*008c*/ 	.word	0xffffffff


	//   ....[10]....
        /*0090*/ 	.word	0xffffffff


	//   ....[11]....
        /*0094*/ 	.word	0xffffffff


	//   ....[12]....
        /*0098*/ 	.word	0xffffffff


	//----- nvinfo : EIATTR_COOP_GROUP_INSTR_OFFSETS
	.align		4
.L_41:
        /*009c*/ 	.byte	0x04, 0x28
        /*009e*/ 	.short	(.L_43 - .L_42)


	//   ....[0]....
.L_42:
        /*00a0*/ 	.word	0x00000090


	//   ....[1]....
        /*00a4*/ 	.word	0x000004d0


	//   ....[2]....
        /*00a8*/ 	.word	0x00000660


	//   ....[3]....
        /*00ac*/ 	.word	0x000007e0


	//   ....[4]....
        /*00b0*/ 	.word	0x000008e0


	//   ....[5]....
        /*00b4*/ 	.word	0x00000a50


	//   ....[6]....
        /*00b8*/ 	.word	0x00000bf0


	//   ....[7]....
        /*00bc*/ 	.word	0x00001ca0


	//   ....[8]....
        /*00c0*/ 	.word	0x00002b10


	//   ....[9]....
        /*00c4*/ 	.word	0x00002d20


	//   ....[10]....
        /*00c8*/ 	.word	0x00002d50


	//   ....[11]....
        /*00cc*/ 	.word	0x000037e0


	//   ....[12]....
        /*00d0*/ 	.word	0x00003a10


	//----- nvinfo : EIATTR_VRC_CTA_INIT_COUNT
	.align		4
.L_43:
        /*00d4*/ 	.byte	0x02, 0x4a
        /*00d6*/ 	.byte	0x80
	.zero		1


	//----- nvinfo : EIATTR_SYSCALL_OFFSETS
	.align		4
        /*00d8*/ 	.byte	0x04, 0x46
        /*00da*/ 	.short	(.L_45 - .L_44)


	//   ....[0]....
.L_44:
        /*00dc*/ 	.word	0x00005250


	//   ....[1]....
        /*00e0*/ 	.word	0x00005340


	//   ....[2]....
        /*00e4*/ 	.word	0x00005b20


	//   ....[3]....
        /*00e8*/ 	.word	0x00006460


	//----- nvinfo : EIATTR_MBARRIER_INSTR_OFFSETS
	.align		4
.L_45:
        /*00ec*/ 	.byte	0x04, 0x39
        /*00ee*/ 	.short	(.L_47 - .L_46)


	//   ....[0]....
.L_46:
        /*00f0*/ 	.word	0x000005b0
        /*00f4*/ 	.word	0x000000ff
        /*00f8*/ 	.word	0x00000000
        /*00fc*/ 	.short	0x0100
        /*00fe*/ 	.byte	0x05
	.zero		1


	//   ....[1]....
        /*0100*/ 	.word	0x000005c0
        /*0104*/ 	.word	0x000000ff
        /*0108*/ 	.word	0x00000028
        /*010c*/ 	.short	0x0100
        /*010e*/ 	.byte	0x05
	.zero		1


	//   ....[2]....
        /*0110*/ 	.word	0x000005d0
        /*0114*/ 	.word	0x000000ff
        /*0118*/ 	.word	0x00000008
        /*011c*/ 	.short	0x0100
        /*011e*/ 	.byte	0x05
	.zero		1


	//   ....[3]....
        /*0120*/ 	.word	0x000005e0
        /*0124*/ 	.word	0x000000ff
        /*0128*/ 	.word	0x00000030
        /*012c*/ 	.short	0x0100
        /*012e*/ 	.byte	0x05
	.zero		1


	//   ....[4]....
        /*0130*/ 	.word	0x000005f0
        /*0134*/ 	.word	0x000000ff
        /*0138*/ 	.word	0x00000010
        /*013c*/ 	.short	0x0100
        /*013e*/ 	.byte	0x05
	.zero		1


	//   ....[5]....
        /*0140*/ 	.word	0x00000600
        /*0144*/ 	.word	0x000000ff
        /*0148*/ 	.word	0x00000038
        /*014c*/ 	.short	0x0100
        /*014e*/ 	.byte	0x05
	.zero		1


	//   ....[6]....
        /*0150*/ 	.word	0x00000610
        /*0154*/ 	.word	0x000000ff
        /*0158*/ 	.word	0x00000018
        /*015c*/ 	.short	0x0100
        /*015e*/ 	.byte	0x05
	.zero		1


	//   ....[7]....
        /*0160*/ 	.word	0x00000620
        /*0164*/ 	.word	0x000000ff
        /*0168*/ 	.word	0x00000040
        /*016c*/ 	.short	0x0100
        /*016e*/ 	.byte	0x05
	.zero		1


	//   ....[8]....
        /*0170*/ 	.word	0x00000630
        /*0174*/ 	.word	0x000000ff
        /*0178*/ 	.word	0x00000020
        /*017c*/ 	.short	0x0100
        /*017e*/ 	.byte	0x05
	.zero		1


	//   ....[9]....
        /*0180*/ 	.word	0x00000640
        /*0184*/ 	.word	0x000000ff
        /*0188*/ 	.word	0x00000048
        /*018c*/ 	.short	0x0100
        /*018e*/ 	.byte	0x05
	.zero		1


	//   ....[10]....
        /*0190*/ 	.word	0x00000770
        /*0194*/ 	.word	0x000000ff
        /*0198*/ 	.word	0x00000050
        /*019c*/ 	.short	0x0100
        /*019e*/ 	.byte	0x07
	.zero		1


	//   ....[11]....
        /*01a0*/ 	.word	0x00000780
        /*01a4*/ 	.word	0x000000ff
        /*01a8*/ 	.word	0x00000068
        /*01ac*/ 	.short	0x0100
        /*01ae*/ 	.byte	0x07
	.zero		1


	//   ....[12]....
        /*01b0*/ 	.word	0x00000790
        /*01b4*/ 	.word	0x000000ff
        /*01b8*/ 	.word	0x00000058
        /*01bc*/ 	.short	0x0100
        /*01be*/ 	.byte	0x07
	.zero		1


	//   ....[13]....
        /*01c0*/ 	.word	0x000007a0
        /*01c4*/ 	.word	0x000000ff
        /*01c8*/ 	.word	0x00000070
        /*01cc*/ 	.short	0x0100
        /*01ce*/ 	.byte	0x07
	.zero		1


	//   ....[14]....
        /*01d0*/ 	.word	0x000007b0
        /*01d4*/ 	.word	0x000000ff
        /*01d8*/ 	.word	0x00000060
        /*01dc*/ 	.short	0x0100
        /*01de*/ 	.byte	0x07
	.zero		1


	//   ....[15]....
        /*01e0*/ 	.word	0x000007c0
        /*01e4*/ 	.word	0x000000ff
        /*01e8*/ 	.word	0x00000078
        /*01ec*/ 	.short	0x0100
        /*01ee*/ 	.byte	0x07
	.zero		1


	//   ....[16]....
        /*01f0*/ 	.word	0x000008b0
        /*01f4*/ 	.word	0x000000ff
        /*01f8*/ 	.word	0x00000080
        /*01fc*/ 	.short	0x0100
        /*01fe*/ 	.byte	0x05
	.zero		1


	//   ....[17]....
        /*0200*/ 	.word	0x000008c0
        /*0204*/ 	.word	0x000000ff
        /*0208*/ 	.word	0x00000088
        /*020c*/ 	.short	0x0100
        /*020e*/ 	.byte	0x05
	.zero		1


	//   ....[18]....
        /*0210*/ 	.word	0x00000a00
        /*0214*/ 	.word	0x000000ff
        /*0218*/ 	.word	0x00000090
        /*021c*/ 	.short	0x0100
        /*021e*/ 	.byte	0x05
	.zero		1


	//   ....[19]....
        /*0220*/ 	.word	0x00000a10
        /*0224*/ 	.word	0x000000ff
        /*0228*/ 	.word	0x000000a0
        /*022c*/ 	.short	0x0100
        /*022e*/ 	.byte	0x05
	.zero		1


	//   ....[20]....
        /*0230*/ 	.word	0x00000a20
        /*0234*/ 	.word	0x000000ff
        /*0238*/ 	.word	0x00000098
        /*023c*/ 	.short	0x0100
        /*023e*/ 	.byte	0x05
	.zero		1


	//   ....[21]....
        /*0240*/ 	.word	0x00000a30
        /*0244*/ 	.word	0x000000ff
        /*0248*/ 	.word	0x000000a8
        /*024c*/ 	.short	0x0100
        /*024e*/ 	.byte	0x05
	.zero		1


	//   ....[22]....
        /*0250*/ 	.word	0x00000b60
        /*0254*/ 	.word	0x000000ff
        /*0258*/ 	.word	0x000000b0
        /*025c*/ 	.short	0x0100
        /*025e*/ 	.byte	0x07
	.zero		1


	//   ....[23]....
        /*0260*/ 	.word	0x00000b70
        /*0264*/ 	.word	0x000000ff
        /*0268*/ 	.word	0x000000d0
        /*026c*/ 	.short	0x0100
        /*026e*/ 	.byte	0x07
	.zero		1


	//   ....[24]....
        /*0270*/ 	.word	0x00000b80
        /*0274*/ 	.word	0x000000ff
        /*0278*/ 	.word	0x000000b8
        /*027c*/ 	.short	0x0100
        /*027e*/ 	.byte	0x07
	.zero		1


	//   ....[25]....
        /*0280*/ 	.word	0x00000b90
        /*0284*/ 	.word	0x000000ff
        /*0288*/ 	.word	0x000000d8
        /*028c*/ 	.short	0x0100
        /*028e*/ 	.byte	0x07
	.zero		1


	//   ....[26]....
        /*0290*/ 	.word	0x00000ba0
        /*0294*/ 	.word	0x000000ff
        /*0298*/ 	.word	0x000000c0
        /*029c*/ 	.short	0x0100
        /*029e*/ 	.byte	0x07
	.zero		1


	//   ....[27]....
        /*02a0*/ 	.word	0x00000bb0
        /*02a4*/ 	.word	0x000000ff
        /*02a8*/ 	.word	0x000000e0
        /*02ac*/ 	.short	0x0100
        /*02ae*/ 	.byte	0x07
	.zero		1


	//   ....[28]....
        /*02b0*/ 	.word	0x00000bc0
        /*02b4*/ 	.word	0x000000ff
        /*02b8*/ 	.word	0x000000c8
        /*02bc*/ 	.short	0x0100
        /*02be*/ 	.byte	0x07
	.zero		1


	//   ....[29]....
        /*02c0*/ 	.word	0x00000bd0
        /*02c4*/ 	.word	0x000000ff
        /*02c8*/ 	.word	0x000000e8
        /*02cc*/ 	.short	0x0100
        /*02ce*/ 	.byte	0x07
	.zero		1


	//   ....[30]....
        /*02d0*/ 	.word	0x00000cc0
        /*02d4*/ 	.word	0x000000ff
        /*02d8*/ 	.word	0x000000f0
        /*02dc*/ 	.short	0x0100
        /*02de*/ 	.byte	0x05
	.zero		1


	//   ....[31]....
        /*02e0*/ 	.word	0x00000cd0
        /*02e4*/ 	.word	0x000000ff
        /*02e8*/ 	.word	0x00000100
        /*02ec*/ 	.short	0x0100
        /*02ee*/ 	.byte	0x05
	.zero		1


	//   ....[32]....
        /*02f0*/ 	.word	0x00000ce0
        /*02f4*/ 	.word	0x000000ff
        /*02f8*/ 	.word	0x000000f8
        /*02fc*/ 	.short	0x0100
        /*02fe*/ 	.byte	0x05
	.zero		1


	//   ....[33]....
        /*0300*/ 	.word	0x00000cf0
        /*0304*/ 	.word	0x000000ff
        /*0308*/ 	.word	0x00000108
        /*030c*/ 	.short	0x0100
        /*030e*/ 	.byte	0x05
	.zero		1


	//   ....[34]....
        /*0310*/ 	.word	0x000015c0
        /*0314*/ 	.word	0x00000002
        /*0318*/ 	.word	0x00000100
        /*031c*/ 	.short	0x010a
        /*031e*/ 	.byte	0xff
	.zero		1


	//   ....[35]....
        /*0320*/ 	.word	0x000015f0
        /*0324*/ 	.word	0x00000002
        /*0328*/ 	.word	0x000000f0
        /*032c*/ 	.short	0x0101
        /*032e*/ 	.byte	0xff
	.zero		1


	//   ....[36]....
        /*0330*/ 	.word	0x000016c0
        /*0334*/ 	.word	0x000000ff
        /*0338*/ 	.word	0x00000028
        /*033c*/ 	.short	0x010a
        /*033e*/ 	.byte	0x08
	.zero		1


	//   ....[37]....
        /*0340*/ 	.word	0x00001760
        /*0344*/ 	.word	0x000000ff
        /*0348*/ 	.word	0x00000028
        /*034c*/ 	.short	0x010a
        /*034e*/ 	.byte	0x21
	.zero		1


	//   ....[38]....
        /*0350*/ 	.word	0x000018c0
        /*0354*/ 	.word	0x000000ff
        /*0358*/ 	.word	0x00000028
        /*035c*/ 	.short	0x010a
        /*035e*/ 	.byte	0x08
	.zero		1


	//   ....[39]....
        /*0360*/ 	.word	0x000019b0
        /*0364*/ 	.word	0x000000ff
        /*0368*/ 	.word	0x00000088
        /*036c*/ 	.short	0x0101
        /*036e*/ 	.byte	0x04
	.zero		1


	//   ....[40]....
        /*0370*/ 	.word	0x000019d0
        /*0374*/ 	.word	0x000000ff
        /*0378*/ 	.word	0x00000028
        /*037c*/ 	.short	0x010a
        /*037e*/ 	.byte	0x08
	.zero		1


	//   ....[41]....
        /*0380*/ 	.word	0x00001a50
        /*0384*/ 	.word	0x000000ff
        /*0388*/ 	.word	0x00000028
        /*038c*/ 	.short	0x010a
        /*038e*/ 	.byte	0x11
	.zero		1


	//   ....[42]....
        /*0390*/ 	.word	0x00001bb0
        /*0394*/ 	.word	0x000000ff
        /*0398*/ 	.word	0x00000028
        /*039c*/ 	.short	0x010a
        /*039e*/ 	.byte	0x08
	.zero		1


	//   ....[43]....
        /*03a0*/ 	.word	0x00001cd0
        /*03a4*/ 	.word	0x00000002
        /*03a8*/ 	.word	0x00000090
        /*03ac*/ 	.short	0x010a
        /*03ae*/ 	.byte	0xff
	.zero		1


	//   ....[44]....
        /*03b0*/ 	.word	0x00001d90
        /*03b4*/ 	.word	0x00000002
        /*03b8*/ 	.word	0x00000000
        /*03bc*/ 	.short	0x0101
        /*03be*/ 	.byte	0xff
	.zero		1


	//   ....[45]....
        /*03c0*/ 	.word	0x000022f0
        /*03c4*/ 	.word	0x000000ff
        /*03c8*/ 	.word	0x00000000
        /*03cc*/ 	.short	0x010a
        /*03ce*/ 	.byte	0x05
	.zero		1


	//   ....[46]....
        /*03d0*/ 	.word	0x00002380
        /*03d4*/ 	.word	0x000000ff
        /*03d8*/ 	.word	0x00000000
        /*03dc*/ 	.short	0x010a
        /*03de*/ 	.byte	0x05
	.zero		1


	//   ....[47]....
        /*03e0*/ 	.word	0x00002410
        /*03e4*/ 	.word	0x000000ff
        /*03e8*/ 	.word	0x00000000
        /*03ec*/ 	.short	0x010a
        /*03ee*/ 	.byte	0x05
	.zero		1


	//   ....[48]....
        /*03f0*/ 	.word	0x000024a0
        /*03f4*/ 	.word	0x000000ff
        /*03f8*/ 	.word	0x00000000
        /*03fc*/ 	.short	0x010a
        /*03fe*/ 	.byte	0x05
	.zero		1


	//   ....[49]....
        /*0400*/ 	.word	0x00002540
        /*0404*/ 	.word	0x00000000
        /*0408*/ 	.word	0x00000000
        /*040c*/ 	.short	0x010a
        /*040e*/ 	.byte	0xff
	.zero		1


	//   ....[50]....
        /*0410*/ 	.word	0x00002660
        /*0414*/ 	.word	0x00000000
        /*0418*/ 	.word	0x000000f0
        /*041c*/ 	.short	0x010a
        /*041e*/ 	.byte	0xff
	.zero		1


	//   ....[51]....
        /*0420*/ 	.word	0x000026d0
        /*0424*/ 	.word	0x00000000
        /*0428*/ 	.word	0x00000000
        /*042c*/ 	.short	0x0101
        /*042e*/ 	.byte	0xff
	.zero		1


	//   ....[52]....
        /*0430*/ 	.word	0x000026f0
        /*0434*/ 	.word	0x000000ff
        /*0438*/ 	.word	0x000000a0
        /*043c*/ 	.short	0x010a
        /*043e*/ 	.byte	0x05
	.zero		1


	//   ....[53]....
        /*0440*/ 	.word	0x00002810
        /*0444*/ 	.word	0x00000000
        /*0448*/ 	.word	0x00000090
        /*044c*/ 	.short	0x010a
        /*044e*/ 	.byte	0xff
	.zero		1


	//   ....[54]....
        /*0450*/ 	.word	0x00002910
        /*0454*/ 	.word	0x00000000
        /*0458*/ 	.word	0x00000000
        /*045c*/ 	.short	0x0101
        /*045e*/ 	.byte	0xff
	.zero		1


	//   ....[55]....
        /*0460*/ 	.word	0x000029a0
        /*0464*/ 	.word	0x000000ff
        /*0468*/ 	.word	0x000000a0
        /*046c*/ 	.short	0x0106
        /*046e*/ 	.byte	0x05
	.zero		1


	//   ....[56]....
        /*0470*/ 	.word	0x000029c0
        /*0474*/ 	.word	0x000000ff
        /*0478*/ 	.word	0x000000a0
        /*047c*/ 	.short	0x010a
        /*047e*/ 	.byte	0x05
	.zero		1


	//   ....[57]....
        /*0480*/ 	.word	0x00002a50
        /*0484*/ 	.word	0x000000ff
        /*0488*/ 	.word	0x000000a0
        /*048c*/ 	.short	0x0106
        /*048e*/ 	.byte	0x04
	.zero		1


	//   ....[58]....
        /*0490*/ 	.word	0x00002a90
        /*0494*/ 	.word	0x00000000
        /*0498*/ 	.word	0x000000a0
        /*049c*/ 	.short	0x010a
        /*049e*/ 	.byte	0xff
	.zero		1


	//   ....[59]....
        /*04a0*/ 	.word	0x00002fd0
        /*04a4*/ 	.word	0x00000000
        /*04a8*/ 	.word	0x00000090
        /*04ac*/ 	.short	0x010a
        /*04ae*/ 	.byte	0xff
	.zero		1


	//   ....[60]....
        /*04b0*/ 	.word	0x000030d0
        /*04b4*/ 	.word	0x00000003
        /*04b8*/ 	.word	0x00000000
        /*04bc*/ 	.short	0x0101
        /*04be*/ 	.byte	0xff
	.zero		1


	//   ....[61]....
        /*04c0*/ 	.word	0x000030e0
        /*04c4*/ 	.word	0x000000ff
        /*04c8*/ 	.word	0x00000000
        /*04cc*/ 	.short	0x010a
        /*04ce*/ 	.byte	0x06
	.zero		1


	//   ....[62]....
        /*04d0*/ 	.word	0x00003160
        /*04d4*/ 	.word	0x000000ff
        /*04d8*/ 	.word	0x000000d0
        /*04dc*/ 	.short	0x010a
        /*04de*/ 	.byte	0x07
	.zero		1


	//   ....[63]....
        /*04e0*/ 	.word	0x00003240
        /*04e4*/ 	.word	0x000000ff
        /*04e8*/ 	.word	0x00000000
        /*04ec*/ 	.short	0x010a
        /*04ee*/ 	.byte	0x06
	.zero		1


	//   ....[64]....
        /*04f0*/ 	.word	0x00003370
        /*04f4*/ 	.word	0x000000ff
        /*04f8*/ 	.word	0x00000000
        /*04fc*/ 	.short	0x010a
        /*04fe*/ 	.byte	0x1a
	.zero		1


	//   ....[65]....
        /*0500*/ 	.word	0x00003610
        /*0504*/ 	.word	0x000000ff
        /*0508*/ 	.word	0x00000000
        /*050c*/ 	.short	0x010a
        /*050e*/ 	.byte	0x06
	.zero		1


	//   ....[66]....
        /*0510*/ 	.word	0x000036a0
        /*0514*/ 	.word	0x000000ff
        /*0518*/ 	.word	0x00000000
        /*051c*/ 	.short	0x010a
        /*051e*/ 	.byte	0x06
	.zero		1


	//   ....[67]....
        /*0520*/ 	.word	0x00003730
        /*0524*/ 	.word	0x000000ff
        /*0528*/ 	.word	0x00000000
        /*052c*/ 	.short	0x010a
        /*052e*/ 	.byte	0x06
	.zero		1


	//   ....[68]....
        /*0530*/ 	.word	0x000037c0
        /*0534*/ 	.word	0x000000ff
        /*0538*/ 	.word	0x00000000
        /*053c*/ 	.short	0x010a
        /*053e*/ 	.byte	0x07
	.zero		1


	//   ....[69]....
        /*0540*/ 	.word	0x00003bf0
        /*0544*/ 	.word	0x00000000
        /*0548*/ 	.word	0x00000090
        /*054c*/ 	.short	0x010a
        /*054e*/ 	.byte	0xff
	.zero		1


	//   ....[70]....
        /*0550*/ 	.word	0x00003cb0
        /*0554*/ 	.word	0x00000000
        /*0558*/ 	.word	0x00000000
        /*055c*/ 	.short	0x0101
        /*055e*/ 	.byte	0xff
	.zero		1


	//   ....[71]....
        /*0560*/ 	.word	0x00003fd0
        /*0564*/ 	.word	0x000000ff
        /*0568*/ 	.word	0x00000088
        /*056c*/ 	.short	0x010a
        /*056e*/ 	.byte	0x07
	.zero		1


	//   ....[72]....
        /*0570*/ 	.word	0x000041f0
        /*0574*/ 	.word	0x000000ff
        /*0578*/ 	.word	0x00000068
        /*057c*/ 	.short	0x010a
        /*057e*/ 	.byte	0x0f
	.zero		1


	//   ....[73]....
        /*0580*/ 	.word	0x000043f0
        /*0584*/ 	.word	0x000000ff
        /*0588*/ 	.word	0x00000050
        /*058c*/ 	.short	0x010b
        /*058e*/ 	.byte	0x0f
	.zero		1


	//   ....[74]....
        /*0590*/ 	.word	0x00004440
        /*0594*/ 	.word	0x000000ff
        /*0598*/ 	.word	0x00000000
        /*059c*/ 	.short	0x0101
        /*059e*/ 	.byte	0x10
	.zero		1


	//   ....[75]....
        /*05a0*/ 	.word	0x00004480
        /*05a4*/ 	.word	0x000000ff
        /*05a8*/ 	.word	0x00000068
        /*05ac*/ 	.short	0x010a
        /*05ae*/ 	.byte	0x0d
	.zero		1


	//   ....[76]....
        /*05b0*/ 	.word	0x000046c0
        /*05b4*/ 	.word	0x000000ff
        /*05b8*/ 	.word	0x00000050
        /*05bc*/ 	.short	0x010b
        /*05be*/ 	.byte	0x0d
	.zero		1


	//   ....[77]....
        /*05c0*/ 	.word	0x00004730
        /*05c4*/ 	.word	0x000000ff
        /*05c8*/ 	.word	0x00000000
        /*05cc*/ 	.short	0x0101
        /*05ce*/ 	.byte	0x0f
	.zero		1


	//   ....[78]....
        /*05d0*/ 	.word	0x00004780
        /*05d4*/ 	.word	0x000000ff
        /*05d8*/ 	.word	0x00000000
        /*05dc*/ 	.short	0x010a
        /*05de*/ 	.byte	0x04
	.zero		1


	//   ....[79]....
        /*05e0*/ 	.word	0x00004810
        /*05e4*/ 	.word	0x000000ff
        /*05e8*/ 	.word	0x00000000
        /*05ec*/ 	.short	0x010a
        /*05ee*/ 	.byte	0x04
	.zero		1


	//   ....[80]....
        /*05f0*/ 	.word	0x000048b0
        /*05f4*/ 	.word	0x00000000
        /*05f8*/ 	.word	0x00000000
        /*05fc*/ 	.short	0x010a
        /*05fe*/ 	.byte	0xff
	.zero		1


	//   ....[81]....
        /*0600*/ 	.word	0x00004c20
        /*0604*/ 	.word	0x00000000
        /*0608*/ 	.word	0x00000090
        /*060c*/ 	.short	0x010a
        /*060e*/ 	.byte	0xff
	.zero		1


	//   ....[82]....
        /*0610*/ 	.word	0x00004d30
        /*0614*/ 	.word	0x00000000
        /*0618*/ 	.word	0x00000000
        /*061c*/ 	.short	0x0101
        /*061e*/ 	.byte	0xff
	.zero		1


	//   ....[83]....
        /*0620*/ 	.word	0x00005740
        /*0624*/ 	.word	0x00000002
        /*0628*/ 	.word	0x00000050
        /*062c*/ 	.short	0x010a
        /*062e*/ 	.byte	0xff
	.zero		1


	//   ....[84]....
        /*0630*/ 	.word	0x00005780
        /*0634*/ 	.word	0x0000002c
        /*0638*/ 	.word	0x000000b0
        /*063c*/ 	.short	0x010a
        /*063e*/ 	.byte	0xff
	.zero		1


	//   ....[85]....
        /*0640*/ 	.word	0x00005870
        /*0644*/ 	.word	0x00000002
        /*0648*/ 	.word	0x00000050
        /*064c*/ 	.short	0x010a
        /*064e*/ 	.byte	0xff
	.zero		1


	//   ....[86]....
        /*0650*/ 	.word	0x00005a00
        /*0654*/ 	.word	0x0000002c
        /*0658*/ 	.word	0x000000b0
        /*065c*/ 	.short	0x010a
        /*065e*/ 	.byte	0xff
	.zero		1


	//   ....[87]....
        /*0660*/ 	.word	0x000061c0
        /*0664*/ 	.word	0x00000000
        /*0668*/ 	.word	0x00000000
        /*066c*/ 	.short	0x0101
        /*066e*/ 	.byte	0xff
	.zero		1


	//   ....[88]....
        /*0670*/ 	.word	0x000061d0
        /*0674*/ 	.word	0x00000002
        /*0678*/ 	.word	0x00000050
        /*067c*/ 	.short	0x010a
        /*067e*/ 	.byte	0xff
	.zero		1


	//   ....[89]....
        /*0680*/ 	.word	0x00006290
        /*0684*/ 	.word	0x00000002
        /*0688*/ 	.word	0x00000050
        /*068c*/ 	.short	0x010a
        /*068e*/ 	.byte	0xff
	.zero		1


	//   ....[90]....
        /*0690*/ 	.word	0x000065c0
        /*0694*/ 	.word	0x000000ff
        /*0698*/ 	.word	0x00000000
        /*069c*/ 	.short	0x0101
        /*069e*/ 	.byte	0x05
	.zero		1


	//   ....[91]....
        /*06a0*/ 	.word	0x00006b80
        /*06a4*/ 	.word	0x00000000
        /*06a8*/ 	.word	0x00000000
        /*06ac*/ 	.short	0x0101
        /*06ae*/ 	.byte	0xff
	.zero		1


	//   ....[92]....
        /*06b0*/ 	.word	0x00006df0
        /*06b4*/ 	.word	0x000000ff
        /*06b8*/ 	.word	0x00000000
        /*06bc*/ 	.short	0x0101
        /*06be*/ 	.byte	0x04
	.zero		1


	//   ....[93]....
        /*06c0*/ 	.word	0x00006e10
        /*06c4*/ 	.word	0x00000002
        /*06c8*/ 	.word	0x00000100
        /*06cc*/ 	.short	0x010a
        /*06ce*/ 	.byte	0xff
	.zero		1


	//   ....[94]....
        /*06d0*/ 	.word	0x00006e70
        /*06d4*/ 	.word	0x00000002
        /*06d8*/ 	.word	0x00000028
        /*06dc*/ 	.short	0x010a
        /*06de*/ 	.byte	0xff
	.zero		1


	//   ....[95]....
        /*06e0*/ 	.word	0x00006ed0
        /*06e4*/ 	.word	0x00000002
        /*06e8*/ 	.word	0x00000028
        /*06ec*/ 	.short	0x010a
        /*06ee*/ 	.byte	0xff
	.zero		1


	//   ....[96]....
        /*06f0*/ 	.word	0x00006f20
        /*06f4*/ 	.word	0x00000002
        /*06f8*/ 	.word	0x00000090
        /*06fc*/ 	.short	0x010a
        /*06fe*/ 	.byte	0xff
	.zero		1


	//   ....[97]....
        /*0700*/ 	.word	0x00006f80
        /*0704*/ 	.word	0x00000000
        /*0708*/ 	.word	0x00000000
        /*070c*/ 	.short	0x010a
        /*070e*/ 	.byte	0xff
	.zero		1


	//   ....[98]....
        /*0710*/ 	.word	0x00006fe0
        /*0714*/ 	.word	0x00000000
        /*0718*/ 	.word	0x00000000
        /*071c*/ 	.short	0x010a
        /*071e*/ 	.byte	0xff
	.zero		1


	//   ....[99]....
        /*0720*/ 	.word	0x00007040
        /*0724*/ 	.word	0x00000000
        /*0728*/ 	.word	0x00000000
        /*072c*/ 	.short	0x010a
        /*072e*/ 	.byte	0xff
	.zero		1


	//   ....[100]....
        /*0730*/ 	.word	0x000070a0
        /*0734*/ 	.word	0x00000000
        /*0738*/ 	.word	0x00000000
        /*073c*/ 	.short	0x010a
        /*073e*/ 	.byte	0xff
	.zero		1


	//   ....[101]....
        /*0740*/ 	.word	0x000070f0
        /*0744*/ 	.word	0x00000000
        /*0748*/ 	.word	0x000000f0
        /*074c*/ 	.short	0x010a
        /*074e*/ 	.byte	0xff
	.zero		1


	//   ....[102]....
        /*0750*/ 	.word	0x00007150
        /*0754*/ 	.word	0x00000000
        /*0758*/ 	.word	0x000000a0
        /*075c*/ 	.short	0x010a
        /*075e*/ 	.byte	0xff
	.zero		1


	//   ....[103]....
        /*0760*/ 	.word	0x000071a0
        /*0764*/ 	.word	0x00000000
        /*0768*/ 	.word	0x00000090
        /*076c*/ 	.short	0x010a
        /*076e*/ 	.byte	0xff
	.zero		1


	//   ....[104]....
        /*0770*/ 	.word	0x00007200
        /*0774*/ 	.word	0x00000000
        /*0778*/ 	.word	0x000000a0
        /*077c*/ 	.short	0x010a
        /*077e*/ 	.byte	0xff
	.zero		1


	//   ....[105]....
        /*0780*/ 	.word	0x00007250
        /*0784*/ 	.word	0x00000000
        /*0788*/ 	.word	0x00000090
        /*078c*/ 	.short	0x010a
        /*078e*/ 	.byte	0xff
	.zero		1


	//   ....[106]....
        /*0790*/ 	.word	0x000072b0
        /*0794*/ 	.word	0x00000002
        /*0798*/ 	.word	0x000000d0
        /*079c*/ 	.short	0x010a
        /*079e*/ 	.byte	0xff
	.zero		1


	//   ....[107]....
        /*07a0*/ 	.word	0x00007310
        /*07a4*/ 	.word	0x00000000
        /*07a8*/ 	.word	0x00000000
        /*07ac*/ 	.short	0x010a
        /*07ae*/ 	.byte	0xff
	.zero		1


	//   ....[108]....
        /*07b0*/ 	.word	0x00007370
        /*07b4*/ 	.word	0x00000000
        /*07b8*/ 	.word	0x00000000
        /*07bc*/ 	.short	0x010a
        /*07be*/ 	.byte	0xff
	.zero		1


	//   ....[109]....
        /*07c0*/ 	.word	0x000073d0
        /*07c4*/ 	.word	0x00000000
        /*07c8*/ 	.word	0x00000000
        /*07cc*/ 	.short	0x010a
        /*07ce*/ 	.byte	0xff
	.zero		1


	//   ....[110]....
        /*07d0*/ 	.word	0x00007430
        /*07d4*/ 	.word	0x00000000
        /*07d8*/ 	.word	0x00000000
        /*07dc*/ 	.short	0x010a
        /*07de*/ 	.byte	0xff
	.zero		1


	//   ....[111]....
        /*07e0*/ 	.word	0x00007490
        /*07e4*/ 	.word	0x00000000
        /*07e8*/ 	.word	0x00000000
        /*07ec*/ 	.short	0x010a
        /*07ee*/ 	.byte	0xff
	.zero		1


	//   ....[112]....
        /*07f0*/ 	.word	0x000074e0
        /*07f4*/ 	.word	0x00000000
        /*07f8*/ 	.word	0x00000090
        /*07fc*/ 	.short	0x010a
        /*07fe*/ 	.byte	0xff
	.zero		1


	//   ....[113]....
        /*0800*/ 	.word	0x00007540
        /*0804*/ 	.word	0x00000000
        /*0808*/ 	.word	0x00000088
        /*080c*/ 	.short	0x010a
        /*080e*/ 	.byte	0xff
	.zero		1


	//   ....[114]....
        /*0810*/ 	.word	0x000075a0
        /*0814*/ 	.word	0x00000000
        /*0818*/ 	.word	0x00000068
        /*081c*/ 	.short	0x010a
        /*081e*/ 	.byte	0xff
	.zero		1


	//   ....[115]....
        /*0820*/ 	.word	0x00007600
        /*0824*/ 	.word	0x00000000
        /*0828*/ 	.word	0x00000068
        /*082c*/ 	.short	0x010a
        /*082e*/ 	.byte	0xff
	.zero		1


	//   ....[116]....
        /*0830*/ 	.word	0x00007660
        /*0834*/ 	.word	0x00000000
        /*0838*/ 	.word	0x00000000
        /*083c*/ 	.short	0x010a
        /*083e*/ 	.byte	0xff
	.zero		1


	//   ....[117]....
        /*0840*/ 	.word	0x000076c0
        /*0844*/ 	.word	0x00000000
        /*0848*/ 	.word	0x00000000
        /*084c*/ 	.short	0x010a
        /*084e*/ 	.byte	0xff
	.zero		1


	//   ....[118]....
        /*0850*/ 	.word	0x00007710
        /*0854*/ 	.word	0x00000000
        /*0858*/ 	.word	0x00000090
        /*085c*/ 	.short	0x010a
        /*085e*/ 	.byte	0xff
	.zero		1


	//   ....[119]....
        /*0860*/ 	.word	0x00007760
        /*0864*/ 	.word	0x00000002
        /*0868*/ 	.word	0x00000050
        /*086c*/ 	.short	0x010a
        /*086e*/ 	.byte	0xff
	.zero		1


	//   ....[120]....
        /*0870*/ 	.word	0x000077b0
        /*0874*/ 	.word	0x0000002c
        /*0878*/ 	.word	0x000000b0
        /*087c*/ 	.short	0x010a
        /*087e*/ 	.byte	0xff
	.zero		1


	//   ....[121]....
        /*0880*/ 	.word	0x00007800
        /*0884*/ 	.word	0x00000002
        /*0888*/ 	.word	0x00000050
        /*088c*/ 	.short	0x010a
        /*088e*/ 	.byte	0xff
	.zero		1


	//----- nvinfo : EIATTR_NUM_MBARRIERS
	.align		4
.L_47:
        /*0890*/ 	.byte	0x03, 0x38
        /*0892*/ 	.short	0x0022


	//----- nvinfo : EIATTR_EXIT_INSTR_OFFSETS
	.align		4
        /*0894*/ 	.byte	0x04, 0x1c
        /*0896*/ 	.short	(.L_49 - .L_48)


	//   ....[0]....
.L_48:
        /*0898*/ 	.word	0x00002570


	//   ....[1]....
        /*089c*/ 	.word	0x00002a60


	//   ....[2]....
        /*08a0*/ 	.word	0x00002ac0


	//   ....[3]....
        /*08a4*/ 	.word	0x00003a20


	//   ....[4]....
        /*08a8*/ 	.word	0x000048e0


	//   ....[5]....
        /*08ac*/ 	.word	0x00004920


	//   ....[6]....
        /*08b0*/ 	.word	0x00006ce0


	//   ....[7]....
        /*08b4*/ 	.word	0x00006d60


	//   ....[8]....
        /*08b8*/ 	.word	0x00006d90


	//   ....[9]....
        /*08bc*/ 	.word	0x00006e00


	//----- nvinfo : EIATTR_MAX_THREADS
	.align		4
.L_49:
        /*08c0*/ 	.byte	0x04, 0x05
        /*08c2*/ 	.short	(.L_51 - .L_50)
.L_50:
        /*08c4*/ 	.word	0x00000100
        /*08c8*/ 	.word	0x00000001
        /*08cc*/ 	.word	0x00000001


	//----- nvinfo : EIATTR_CRS_STACK_SIZE
	.align		4
.L_51:
        /*08d0*/ 	.byte	0x04, 0x1e
        /*08d2*/ 	.short	(.L_53 - .L_52)
.L_52:
        /*08d4*/ 	.word	0x00000000


	//----- nvinfo : EIATTR_CBANK_PARAM_SIZE
	.align		4
.L_53:
        /*08d8*/ 	.byte	0x03, 0x19
        /*08da*/ 	.short	0x0800


	//----- nvinfo : EIATTR_PARAM_CBANK
	.align		4
        /*08dc*/ 	.byte	0x04, 0x0a
        /*08de*/ 	.short	(.L_55 - .L_54)
	.align		4
.L_54:
        /*08e0*/ 	.word	index@(.nv.constant0._ZN7cutlass13device_kernelINS_4gemm6kernel13GemmUniversalIN4cute5tupleIJiiiiEEENS1_10collective13CollectiveMmaINS1_35MainloopSm100TmaUmmaWarpSpecializedILi5ELi2ELi4ENS5_IJNS4_1CILi1EEESB_SB_EEEEENS5_IJNSA_ILi64EEESE_SE_EEENS_6half_tENS5_IJlSB_lEEESG_SH_NS4_8TiledMMAINS4_8MMA_AtomIJNS4_20SM100_MMA_F16BF16_SSISG_SG_fLi64ELi64ELNS4_4UMMA5MajorE0ELSM_0ELNSL_7ScaleInE0ELSN_0EEEEEENS4_6LayoutISC_NS5_IJNSA_ILi0EEESR_SR_EEEEENS5_IJNS4_10UnderscoreESU_SU_EEEEENS4_13SM90_TMA_LOADENS4_14ComposedLayoutINS4_7SwizzleILi3ELi4ELi3EEENS4_18smem_ptr_flag_bitsILi16EEENSQ_INS5_IJNSA_ILi8EEESE_EEENS5_IJSE_SB_EEEEEEEvNS4_8identityESX_S17_vS18_EENS_8epilogue10collective18CollectiveEpilogueINS1A_23Sm100TmaWarpSpecializedILi3ELi2ELi16ELb1ELb0EEEJSF_NS5_IJNSQ_ISE_SB_EENSQ_INSA_ILi32EEESB_EEEEESG_SH_SG_SH_NS1A_6fusion15FusionCallbacksIS1E_NS1J_17LinearCombinationISG_fSG_fLNS_15FloatRoundStyleE2EEESF_S1I_JEEENS4_5SM1004TMEM4LOAD26SM100_TMEM_LOAD_16dp256b4xESX_NSY_INSZ_ILi2ELi4ELi3EEES12_NSQ_INS5_IJS13_S1G_EEENS5_IJS1G_SB_EEEEEEENS4_17SM75_U32x4_LDSM_NENS4_14SM90_TMA_STOREES1X_NS4_17SM90_U32x4_STSM_NENS4_39AutoVectorizingCopyWithAssumedAlignmentILi128EEEEEEvvEEEEvNT_6ParamsE)
        /*08e4*/ 	.short	0x0380
        /*08e6*/ 	.short	0x0800


	//----- nvinfo : EIATTR_SW_WAR
	.align		4
.L_55:
        /*08e8*/ 	.byte	0x04, 0x36
        /*08ea*/ 	.short	(.L_57 - .L_56)
.L_56:
        /*08ec*/ 	.word	0x00000008
.L_57:


//--------------------- .nv.callgraph             --------------------------
	.section	.nv.callgraph,"",@"SHT_CUDA_CALLGRAPH"
	.align	4
	.sectionentsize	8
	.align		4
        /*0000*/ 	.word	0x00000000
	.align		4
        /*0004*/ 	.word	0xffffffff
	.align		4
        /*0008*/ 	.word	index@(_ZN7cutlass13device_kernelINS_4gemm6kernel13GemmUniversalIN4cute5tupleIJiiiiEEENS1_10collective13CollectiveMmaINS1_35MainloopSm100TmaUmmaWarpSpecializedILi5ELi2ELi4ENS5_IJNS4_1CILi1EEESB_SB_EEEEENS5_IJNSA_ILi64EEESE_SE_EEENS_6half_tENS5_IJlSB_lEEESG_SH_NS4_8TiledMMAINS4_8MMA_AtomIJNS4_20SM100_MMA_F16BF16_SSISG_SG_fLi64ELi64ELNS4_4UMMA5MajorE0ELSM_0ELNSL_7ScaleInE0ELSN_0EEEEEENS4_6LayoutISC_NS5_IJNSA_ILi0EEESR_SR_EEEEENS5_IJNS4_10UnderscoreESU_SU_EEEEENS4_13SM90_TMA_LOADENS4_14ComposedLayoutINS4_7SwizzleILi3ELi4ELi3EEENS4_18smem_ptr_flag_bitsILi16EEENSQ_INS5_IJNSA_ILi8EEESE_EEENS5_IJSE_SB_EEEEEEEvNS4_8identityESX_S17_vS18_EENS_8epilogue10collective18CollectiveEpilogueINS1A_23Sm100TmaWarpSpecializedILi3ELi2ELi16ELb1ELb0EEEJSF_NS5_IJNSQ_ISE_SB_EENSQ_INSA_ILi32EEESB_EEEEESG_SH_SG_SH_NS1A_6fusion15FusionCallbacksIS1E_NS1J_17LinearCombinationISG_fSG_fLNS_15FloatRoundStyleE2EEESF_S1I_JEEENS4_5SM1004TMEM4LOAD26SM100_TMEM_LOAD_16dp256b4xESX_NSY_INSZ_ILi2ELi4ELi3EEES12_NSQ_INS5_IJS13_S1G_EEENS5_IJS1G_SB_EEEEEEENS4_17SM75_U32x4_LDSM_NENS4_14SM90_TMA_STOREES1X_NS4_17SM90_U32x4_STSM_NENS4_39AutoVectorizingCopyWithAssumedAlignmentILi128EEEEEEvvEEEEvNT_6ParamsE)
	.align		4
        /*000c*/ 	.word	index@(__assertfail)
	.align		4
        /*0010*/ 	.word	0x00000000
	.align		4
        /*0014*/ 	.word	0xfffffffe
	.align		4
        /*0018*/ 	.word	0x00000000
	.align		4
        /*001c*/ 	.word	0xfffffffd
	.align		4
        /*0020*/ 	.word	0x00000000
	.align		4
        /*0024*/ 	.word	0xfffffffc


//--------------------- .nv.constant4             --------------------------
	.section	.nv.constant4,"a",@progbits
	.align	8
	.align		8
.nv.constant4:
        /*0000*/ 	.dword	__assertfail
	.align		8
        /*0008*/ 	.dword	__unnamed_1
	.align		8
        /*0010*/ 	.dword	__unnamed_2
	.align		8
        /*0018*/ 	.dword	_ZN40_INTERNAL_f59e3cce_4_k_cu_fdbeea7c_240614cuda3std3__45__cpo5beginE
	.align		8
        /*0020*/ 	.dword	_ZN40_INTERNAL_f59e3cce_4_k_cu_fdbeea7c_240614cuda3std3__45__cpo3endE
	.align		8
        /*0028*/ 	.dword	_ZN40_INTERNAL_f59e3cce_4_k_cu_fdbeea7c_240614cuda3std3__45__cpo6cbeginE
	.align		8
        /*0030*/ 	.dword	_ZN40_INTERNAL_f59e3cce_4_k_cu_fdbeea7c_240614cuda3std3__45__cpo4cendE
	.align		8
        /*0038*/ 	.dword	_ZN40_INTERNAL_f59e3cce_4_k_cu_fdbeea7c_240614cuda3std3__442_GLOBAL__N__f59e3cce_4_k_cu_fdbeea7c_240616ignoreE
	.align		8
        /*0040*/ 	.dword	_ZN40_INTERNAL_f59e3cce_4_k_cu_fdbeea7c_240614cuda3std3__419piecewise_constructE
	.align		8
        /*0048*/ 	.dword	_ZN40_INTERNAL_f59e3cce_4_k_cu_fdbeea7c_240614cuda3std3__48in_placeE
	.align		8
        /*0050*/ 	.dword	_ZN40_INTERNAL_f59e3cce_4_k_cu_fdbeea7c_240614cuda3std6ranges3__45__cpo4swapE
	.align		8
        /*0058*/ 	.dword	_ZN40_INTERNAL_f59e3cce_4_k_cu_fdbeea7c_240614cuda3std6ranges3__45__cpo9iter_moveE
	.align		8
        /*0060*/ 	.dword	_ZN40_INTERNAL_f59e3cce_4_k_cu_fdbeea7c_240614cute7productE
	.align		8
        /*0068*/ 	.dword	_ZN40_INTERNAL_f59e3cce_4_k_cu_fdbeea7c_240614cute1_E
	.align		8
        /*0070*/ 	.dword	$str$25
	.align		8
        /*0078*/ 	.dword	$str$26
	.align		8
        /*0080*/ 	.dword	$str$27
	.align		8
        /*0088*/ 	.dword	$str$28


//--------------------- .text._ZN7cutlass13device_kernelINS_4gemm6kernel13GemmUniversalIN4cute5tupleIJiiiiEEENS1_10collective13CollectiveMmaINS1_35MainloopSm100TmaUmmaWarpSpecializedILi5ELi2ELi4ENS5_IJNS4_1CILi1EEESB_SB_EEEEENS5_IJNSA_ILi64EEESE_SE_EEENS_6half_tENS5_IJlSB_lEEESG_SH_NS4_8TiledMMAINS4_8MMA_AtomIJNS4_20SM100_MMA_F16BF16_SSISG_SG_fLi64ELi64ELNS4_4UMMA5MajorE0ELSM_0ELNSL_7ScaleInE0ELSN_0EEEEEENS4_6LayoutISC_NS5_IJNSA_ILi0EEESR_SR_EEEEENS5_IJNS4_10UnderscoreESU_SU_EEEEENS4_13SM90_TMA_LOADENS4_14ComposedLayoutINS4_7SwizzleILi3ELi4ELi3EEENS4_18smem_ptr_flag_bitsILi16EEENSQ_INS5_IJNSA_ILi8EEESE_EEENS5_IJSE_SB_EEEEEEEvNS4_8identityESX_S17_vS18_EENS_8epilogue10collective18CollectiveEpilogueINS1A_23Sm100TmaWarpSpecializedILi3ELi2ELi16ELb1ELb0EEEJSF_NS5_IJNSQ_ISE_SB_EENSQ_INSA_ILi32EEESB_EEEEESG_SH_SG_SH_NS1A_6fusion15FusionCallbacksIS1E_NS1J_17LinearCombinationISG_fSG_fLNS_15FloatRoundStyleE2EEESF_S1I_JEEENS4_5SM1004TMEM4LOAD26SM100_TMEM_LOAD_16dp256b4xESX_NSY_INSZ_ILi2ELi4ELi3EEES12_NSQ_INS5_IJS13_S1G_EEENS5_IJS1G_SB_EEEEEEENS4_17SM75_U32x4_LDSM_NENS4_14SM90_TMA_STOREES1X_NS4_17SM90_U32x4_STSM_NENS4_39AutoVectorizingCopyWithAssumedAlignmentILi128EEEEEEvvEEEEvNT_6ParamsE --------------------------
	.section	.text._ZN7cutlass13device_kernelINS_4gemm6kernel13GemmUniversalIN4cute5tupleIJiiiiEEENS1_10collective13CollectiveMmaINS1_35MainloopSm100TmaUmmaWarpSpecializedILi5ELi2ELi4ENS5_IJNS4_1CILi1EEESB_SB_EEEEENS5_IJNSA_ILi64EEESE_SE_EEENS_6half_tENS5_IJlSB_lEEESG_SH_NS4_8TiledMMAINS4_8MMA_AtomIJNS4_20SM100_MMA_F16BF16_SSISG_SG_fLi64ELi64ELNS4_4UMMA5MajorE0ELSM_0ELNSL_7ScaleInE0ELSN_0EEEEEENS4_6LayoutISC_NS5_IJNSA_ILi0EEESR_SR_EEEEENS5_IJNS4_10UnderscoreESU_SU_EEEEENS4_13SM90_TMA_LOADENS4_14ComposedLayoutINS4_7SwizzleILi3ELi4ELi3EEENS4_18smem_ptr_flag_bitsILi16EEENSQ_INS5_IJNSA_ILi8EEESE_EEENS5_IJSE_SB_EEEEEEEvNS4_8identityESX_S17_vS18_EENS_8epilogue10collective18CollectiveEpilogueINS1A_23Sm100TmaWarpSpecializedILi3ELi2ELi16ELb1ELb0EEEJSF_NS5_IJNSQ_ISE_SB_EENSQ_INSA_ILi32EEESB_EEEEESG_SH_SG_SH_NS1A_6fusion15FusionCallbacksIS1E_NS1J_17LinearCombinationISG_fSG_fLNS_15FloatRoundStyleE2EEESF_S1I_JEEENS4_5SM1004TMEM4LOAD26SM100_TMEM_LOAD_16dp256b4xESX_NSY_INSZ_ILi2ELi4ELi3EEES12_NSQ_INS5_IJS13_S1G_EEENS5_IJS1G_SB_EEEEEEENS4_17SM75_U32x4_LDSM_NENS4_14SM90_TMA_STOREES1X_NS4_17SM90_U32x4_STSM_NENS4_39AutoVectorizingCopyWithAssumedAlignmentILi128EEEEEEvvEEEEvNT_6ParamsE,"ax",@progbits
	.align	128
.text._ZN7cutlass13device_kernelINS_4gemm6kernel13GemmUniversalIN4cute5tupleIJiiiiEEENS1_10collective13CollectiveMmaINS1_35MainloopSm100TmaUmmaWarpSpecializedILi5ELi2ELi4ENS5_IJNS4_1CILi1EEESB_SB_EEEEENS5_IJNSA_ILi64EEESE_SE_EEENS_6half_tENS5_IJlSB_lEEESG_SH_NS4_8TiledMMAINS4_8MMA_AtomIJNS4_20SM100_MMA_F16BF16_SSISG_SG_fLi64ELi64ELNS4_4UMMA5MajorE0ELSM_0ELNSL_7ScaleInE0ELSN_0EEEEEENS4_6LayoutISC_NS5_IJNSA_ILi0EEESR_SR_EEEEENS5_IJNS4_10UnderscoreESU_SU_EEEEENS4_13SM90_TMA_LOADENS4_14ComposedLayoutINS4_7SwizzleILi3ELi4ELi3EEENS4_18smem_ptr_flag_bitsILi16EEENSQ_INS5_IJNSA_ILi8EEESE_EEENS5_IJSE_SB_EEEEEEEvNS4_8identityESX_S17_vS18_EENS_8epilogue10collective18CollectiveEpilogueINS1A_23Sm100TmaWarpSpecializedILi3ELi2ELi16ELb1ELb0EEEJSF_NS5_IJNSQ_ISE_SB_EENSQ_INSA_ILi32EEESB_EEEEESG_SH_SG_SH_NS1A_6fusion15FusionCallbacksIS1E_NS1J_17LinearCombinationISG_fSG_fLNS_15FloatRoundStyleE2EEESF_S1I_JEEENS4_5SM1004TMEM4LOAD26SM100_TMEM_LOAD_16dp256b4xESX_NSY_INSZ_ILi2ELi4ELi3EEES12_NSQ_INS5_IJS13_S1G_EEENS5_IJS1G_SB_EEEEEEENS4_17SM75_U32x4_LDSM_NENS4_14SM90_TMA_STOREES1X_NS4_17SM90_U32x4_STSM_NENS4_39AutoVectorizingCopyWithAssumedAlignmentILi128EEEEEEvvEEEEvNT_6ParamsE:
        .type           _ZN7cutlass13device_kernelINS_4gemm6kernel13GemmUniversalIN4cute5tupleIJiiiiEEENS1_10collective13CollectiveMmaINS1_35MainloopSm100TmaUmmaWarpSpecializedILi5ELi2ELi4ENS5_IJNS4_1CILi1EEESB_SB_EEEEENS5_IJNSA_ILi64EEESE_SE_EEENS_6half_tENS5_IJlSB_lEEESG_SH_NS4_8TiledMMAINS4_8MMA_AtomIJNS4_20SM100_MMA_F16BF16_SSISG_SG_fLi64ELi64ELNS4_4UMMA5MajorE0ELSM_0ELNSL_7ScaleInE0ELSN_0EEEEEENS4_6LayoutISC_NS5_IJNSA_ILi0EEESR_SR_EEEEENS5_IJNS4_10UnderscoreESU_SU_EEEEENS4_13SM90_TMA_LOADENS4_14ComposedLayoutINS4_7SwizzleILi3ELi4ELi3EEENS4_18smem_ptr_flag_bitsILi16EEENSQ_INS5_IJNSA_ILi8EEESE_EEENS5_IJSE_SB_EEEEEEEvNS4_8identityESX_S17_vS18_EENS_8epilogue10collective18CollectiveEpilogueINS1A_23Sm100TmaWarpSpecializedILi3ELi2ELi16ELb1ELb0EEEJSF_NS5_IJNSQ_ISE_SB_EENSQ_INSA_ILi32EEESB_EEEEESG_SH_SG_SH_NS1A_6fusion15FusionCallbacksIS1E_NS1J_17LinearCombinationISG_fSG_fLNS_15FloatRoundStyleE2EEESF_S1I_JEEENS4_5SM1004TMEM4LOAD26SM100_TMEM_LOAD_16dp256b4xESX_NSY_INSZ_ILi2ELi4ELi3EEES12_NSQ_INS5_IJS13_S1G_EEENS5_IJS1G_SB_EEEEEEENS4_17SM75_U32x4_LDSM_NENS4_14SM90_TMA_STOREES1X_NS4_17SM90_U32x4_STSM_NENS4_39AutoVectorizingCopyWithAssumedAlignmentILi128EEEEEEvvEEEEvNT_6ParamsE,@function
        .size           _ZN7cutlass13device_kernelINS_4gemm6kernel13GemmUniversalIN4cute5tupleIJiiiiEEENS1_10collective13CollectiveMmaINS1_35MainloopSm100TmaUmmaWarpSpecializedILi5ELi2ELi4ENS5_IJNS4_1CILi1EEESB_SB_EEEEENS5_IJNSA_ILi64EEESE_SE_EEENS_6half_tENS5_IJlSB_lEEESG_SH_NS4_8TiledMMAINS4_8MMA_AtomIJNS4_20SM100_MMA_F16BF16_SSISG_SG_fLi64ELi64ELNS4_4UMMA5MajorE0ELSM_0ELNSL_7ScaleInE0ELSN_0EEEEEENS4_6LayoutISC_NS5_IJNSA_ILi0EEESR_SR_EEEEENS5_IJNS4_10UnderscoreESU_SU_EEEEENS4_13SM90_TMA_LOADENS4_14ComposedLayoutINS4_7SwizzleILi3ELi4ELi3EEENS4_18smem_ptr_flag_bitsILi16EEENSQ_INS5_IJNSA_ILi8EEESE_EEENS5_IJSE_SB_EEEEEEEvNS4_8identityESX_S17_vS18_EENS_8epilogue10collective18CollectiveEpilogueINS1A_23Sm100TmaWarpSpecializedILi3ELi2ELi16ELb1ELb0EEEJSF_NS5_IJNSQ_ISE_SB_EENSQ_INSA_ILi32EEESB_EEEEESG_SH_SG_SH_NS1A_6fusion15FusionCallbacksIS1E_NS1J_17LinearCombinationISG_fSG_fLNS_15FloatRoundStyleE2EEESF_S1I_JEEENS4_5SM1004TMEM4LOAD26SM100_TMEM_LOAD_16dp256b4xESX_NSY_INSZ_ILi2ELi4ELi3EEES12_NSQ_INS5_IJS13_S1G_EEENS5_IJS1G_SB_EEEEEEENS4_17SM75_U32x4_LDSM_NENS4_14SM90_TMA_STOREES1X_NS4_17SM90_U32x4_STSM_NENS4_39AutoVectorizingCopyWithAssumedAlignmentILi128EEEEEEvvEEEEvNT_6ParamsE,(.L_x_157 - _ZN7cutlass13device_kernelINS_4gemm6kernel13GemmUniversalIN4cute5tupleIJiiiiEEENS1_10collective13CollectiveMmaINS1_35MainloopSm100TmaUmmaWarpSpecializedILi5ELi2ELi4ENS5_IJNS4_1CILi1EEESB_SB_EEEEENS5_IJNSA_ILi64EEESE_SE_EEENS_6half_tENS5_IJlSB_lEEESG_SH_NS4_8TiledMMAINS4_8MMA_AtomIJNS4_20SM100_MMA_F16BF16_SSISG_SG_fLi64ELi64ELNS4_4UMMA5MajorE0ELSM_0ELNSL_7ScaleInE0ELSN_0EEEEEENS4_6LayoutISC_NS5_IJNSA_ILi0EEESR_SR_EEEEENS5_IJNS4_10UnderscoreESU_SU_EEEEENS4_13SM90_TMA_LOADENS4_14ComposedLayoutINS4_7SwizzleILi3ELi4ELi3EEENS4_18smem_ptr_flag_bitsILi16EEENSQ_INS5_IJNSA_ILi8EEESE_EEENS5_IJSE_SB_EEEEEEEvNS4_8identityESX_S17_vS18_EENS_8epilogue10collective18CollectiveEpilogueINS1A_23Sm100TmaWarpSpecializedILi3ELi2ELi16ELb1ELb0EEEJSF_NS5_IJNSQ_ISE_SB_EENSQ_INSA_ILi32EEESB_EEEEESG_SH_SG_SH_NS1A_6fusion15FusionCallbacksIS1E_NS1J_17LinearCombinationISG_fSG_fLNS_15FloatRoundStyleE2EEESF_S1I_JEEENS4_5SM1004TMEM4LOAD26SM100_TMEM_LOAD_16dp256b4xESX_NSY_INSZ_ILi2ELi4ELi3EEES12_NSQ_INS5_IJS13_S1G_EEENS5_IJS1G_SB_EEEEEEENS4_17SM75_U32x4_LDSM_NENS4_14SM90_TMA_STOREES1X_NS4_17SM90_U32x4_STSM_NENS4_39AutoVectorizingCopyWithAssumedAlignmentILi128EEEEEEvvEEEEvNT_6ParamsE)
        .other          _ZN7cutlass13device_kernelINS_4gemm6kernel13GemmUniversalIN4cute5tupleIJiiiiEEENS1_10collective13CollectiveMmaINS1_35MainloopSm100TmaUmmaWarpSpecializedILi5ELi2ELi4ENS5_IJNS4_1CILi1EEESB_SB_EEEEENS5_IJNSA_ILi64EEESE_SE_EEENS_6half_tENS5_IJlSB_lEEESG_SH_NS4_8TiledMMAINS4_8MMA_AtomIJNS4_20SM100_MMA_F16BF16_SSISG_SG_fLi64ELi64ELNS4_4UMMA5MajorE0ELSM_0ELNSL_7ScaleInE0ELSN_0EEEEEENS4_6LayoutISC_NS5_IJNSA_ILi0EEESR_SR_EEEEENS5_IJNS4_10UnderscoreESU_SU_EEEEENS4_13SM90_TMA_LOADENS4_14ComposedLayoutINS4_7SwizzleILi3ELi4ELi3EEENS4_18smem_ptr_flag_bitsILi16EEENSQ_INS5_IJNSA_ILi8EEESE_EEENS5_IJSE_SB_EEEEEEEvNS4_8identityESX_S17_vS18_EENS_8epilogue10collective18CollectiveEpilogueINS1A_23Sm100TmaWarpSpecializedILi3ELi2ELi16ELb1ELb0EEEJSF_NS5_IJNSQ_ISE_SB_EENSQ_INSA_ILi32EEESB_EEEEESG_SH_SG_SH_NS1A_6fusion15FusionCallbacksIS1E_NS1J_17LinearCombinationISG_fSG_fLNS_15FloatRoundStyleE2EEESF_S1I_JEEENS4_5SM1004TMEM4LOAD26SM100_TMEM_LOAD_16dp256b4xESX_NSY_INSZ_ILi2ELi4ELi3EEES12_NSQ_INS5_IJS13_S1G_EEENS5_IJS1G_SB_EEEEEEENS4_17SM75_U32x4_LDSM_NENS4_14SM90_TMA_STOREES1X_NS4_17SM90_U32x4_STSM_NENS4_39AutoVectorizingCopyWithAssumedAlignmentILi128EEEEEEvvEEEEvNT_6ParamsE,@"STO_CUDA_ENTRY STV_DEFAULT"
_ZN7cutlass13device_kernelINS_4gemm6kernel13GemmUniversalIN4cute5tupleIJiiiiEEENS1_10collective13CollectiveMmaINS1_35MainloopSm100TmaUmmaWarpSpecializedILi5ELi2ELi4ENS5_IJNS4_1CILi1EEESB_SB_EEEEENS5_IJNSA_ILi64EEESE_SE_EEENS_6half_tENS5_IJlSB_lEEESG_SH_NS4_8TiledMMAINS4_8MMA_AtomIJNS4_20SM100_MMA_F16BF16_SSISG_SG_fLi64ELi64ELNS4_4UMMA5MajorE0ELSM_0ELNSL_7ScaleInE0ELSN_0EEEEEENS4_6LayoutISC_NS5_IJNSA_ILi0EEESR_SR_EEEEENS5_IJNS4_10UnderscoreESU_SU_EEEEENS4_13SM90_TMA_LOADENS4_14ComposedLayoutINS4_7SwizzleILi3ELi4ELi3EEENS4_18smem_ptr_flag_bitsILi16EEENSQ_INS5_IJNSA_ILi8EEESE_EEENS5_IJSE_SB_EEEEEEEvNS4_8identityESX_S17_vS18_EENS_8epilogue10collective18CollectiveEpilogueINS1A_23Sm100TmaWarpSpecializedILi3ELi2ELi16ELb1ELb0EEEJSF_NS5_IJNSQ_ISE_SB_EENSQ_INSA_ILi32EEESB_EEEEESG_SH_SG_SH_NS1A_6fusion15FusionCallbacksIS1E_NS1J_17LinearCombinationISG_fSG_fLNS_15FloatRoundStyleE2EEESF_S1I_JEEENS4_5SM1004TMEM4LOAD26SM100_TMEM_LOAD_16dp256b4xESX_NSY_INSZ_ILi2ELi4ELi3EEES12_NSQ_INS5_IJS13_S1G_EEENS5_IJS1G_SB_EEEEEEENS4_17SM75_U32x4_LDSM_NENS4_14SM90_TMA_STOREES1X_NS4_17SM90_U32x4_STSM_NENS4_39AutoVectorizingCopyWithAssumedAlignmentILi128EEEEEEvvEEEEvNT_6ParamsE:
[----:B------:R-:W1:Y:S01]  /*0000*/  LDC R1, c[0x0][0x37c] ;  /* 0x0000df00ff017b82 */ /* 0x000e620000000800 */
[----:B------:R-:W2:Y:S01]  /*0010*/  S2R R70, SR_TID.X ;  /* 0x0000000000467919 */ /* 0x000ea20000002100 */
[----:B------:R-:W3:Y:S01]  /*0020*/  LDCU.64 UR4, c[0x0][0x890] ;  /* 0x00011200ff0477ac */ /* 0x000ee20008000a00 */
[----:B------:R-:W-:Y:S02]  /*0030*/  PRMT R60, RZ, 0x7610, R60 ;  /* 0x00007610ff3c7816 */ /* 0x000fe4000000003c */
[----:B------:R-:W-:Y:S01]  /*0040*/  ELECT P5, URZ, PT ;  /* 0x0000000000ff782f */ /* 0x000fe200038a0000 */
[----:B------:R-:W4:Y:S01]  /*0050*/  LDCU.64 UR46, c[0x0][0x358] ;  /* 0x00006b00ff2e77ac */ /* 0x000f220008000a00 */
[----:B---3--:R-:W-:-:S04]  /*0060*/  UISETP.NE.U32.AND UP0, UPT, UR4, URZ, UPT ;  /* 0x000000ff0400728c */ /* 0x008fc8000bf05070 */
[----:B------:R-:W-:Y:S01]  /*0070*/  UISETP.NE.AND.EX UP0, UPT, UR5, URZ, UPT, UP0 ;  /* 0x000000ff0500728c */ /* 0x000fe2000bf05300 */
[----:B--2---:R-:W-:-:S05]  /*0080*/  SHF.R.U32.HI R65, RZ, 0x5, R70 ;  /* 0x00000005ff417819 */ /* 0x004fca0000011646 */
[----:B------:R-:W2:Y:S02]  /*0090*/  SHFL.IDX PT, R0, R65, RZ, 0x1f ;  /* 0x00001fff41007589 */ /* 0x000ea400000e0000 */
[----:B--2---:R-:W-:Y:S01]  /*00a0*/  R2UR UR8, R0 ;  /* 0x00000000000872ca */ /* 0x004fe200000e0000 */
[----:B-1--4-:R-:W-:-:S14]  /*00b0*/  BRA.U UP0, `(.L_x_0) ;  /* 0x00000001002c7547 */ /* 0x012fdc000b800000 */
[----:B------:R-:W1:Y:S02]  /*00c0*/  LDCU.64 UR6, c[0x0][0x888] ;  /* 0x00011100ff0677ac */ /* 0x000e640008000a00 */
[----:B-1----:R-:W-:-:S04]  /*00d0*/  UISETP.NE.U32.AND UP0, UPT, UR6, URZ, UPT ;  /* 0x000000ff0600728c */ /* 0x002fc8000bf05070 */
[----:B------:R-:W-:-:S09]  /*00e0*/  UISETP.NE.AND.EX UP0, UPT, UR7, URZ, UPT, UP0 ;  /* 0x000000ff0700728c */ /* 0x000fd2000bf05300 */
[----:B------:R-:W-:Y:S05]  /*00f0*/  BRA.U !UP0, `(.L_x_1) ;  /* 0x0000000108107547 */ /* 0x000fea000b800000 */
[----:B------:R-:W1:Y:S02]  /*0100*/  LDC.64 R2, c[0x0][0x888] ;  /* 0x00022200ff027b82 */ /* 0x000e640000000a00 */
[----:B-1----:R1:W5:Y:S01]  /*0110*/  LDG.E R35, desc[UR46][R2.64] ;  /* 0x0000002e02237981 */ /* 0x002362000c1e1900 */
[----:B------:R-:W-:Y:S01]  /*0120*/  HFMA2 R60, -RZ, RZ, 0, 5.9604644775390625e-08 ;  /* 0x00000001ff3c7431 */ /* 0x000fe200000001ff */
[----:B------:R-:W-:Y:S05]  /*0130*/  BRA `(.L_x_0) ;  /* 0x00000000000c7947 */ /* 0x000fea0003800000 */
.L_x_1:
[----:B------:R-:W1:Y:S01]  /*0140*/  LDCU UR6, c[0x0][0x880] ;  /* 0x00011000ff0677ac */ /* 0x000e620008000800 */
[----:B------:R-:W-:Y:S01]  /*0150*/  HFMA2 R60, -RZ, RZ, 0, 5.9604644775390625e-08 ;  /* 0x00000001ff3c7431 */ /* 0x000fe200000001ff */
[----:B-1----:R-:W-:-:S07]  /*0160*/  MOV R35, UR6 ;  /* 0x0000000600237c02 */ /* 0x002fce0008000f00 */
.L_x_0:
[----:B------:R-:W2:Y:S02]  /*0170*/  LDCU.64 UR6, c[0x0][0x8b0] ;  /* 0x00011600ff0677ac */ /* 0x000ea40008000a00 */
[----:B--2---:R-:W-:-:S04]  /*0180*/  UISETP.NE.U32.AND UP0, UPT, UR6, URZ, UPT ;  /* 0x000000ff0600728c */ /* 0x004fc8000bf05070 */
[----:B------:R-:W-:-:S09]  /*0190*/  UISETP.NE.AND.EX UP0, UPT, UR7, URZ, UPT, UP0 ;  /* 0x000000ff0700728c */ /* 0x000fd2000bf05300 */
[----:B------:R-:W-:Y:S05]  /*01a0*/  BRA.U UP0, `(.L_x_2) ;  /* 0x0000000100247547 */ /* 0x000fea000b800000 */
[----:B------:R-:W2:Y:S02]  /*01b0*/  LDCU.64 UR6, c[0x0][0x8a8] ;  /* 0x00011500ff0677ac */ /* 0x000ea40008000a00 */
[----:B--2---:R-:W-:-:S04]  /*01c0*/  UISETP.NE.U32.AND UP0, UPT, UR6, URZ, UPT ;  /* 0x000000ff0600728c */ /* 0x004fc8000bf05070 */
[----:B------:R-:W-:-:S09]  /*01d0*/  UISETP.NE.AND.EX UP0, UPT, UR7, URZ, UPT, UP0 ;  /* 0x000000ff0700728c */ /* 0x000fd2000bf05300 */
[----:B------:R-:W-:Y:S05]  /*01e0*/  BRA.U !UP0, `(.L_x_3) ;  /* 0x00000001080c7547 */ /* 0x000fea000b800000 */
[----:B-1----:R-:W1:Y:S02]  /*01f0*/  LDC.64 R2, c[0x0][0x8a8] ;  /* 0x00022a00ff027b82 */ /* 0x002e640000000a00 */
[----:B-1----:R2:W5:Y:S01]  /*0200*/  LDG.E R33, desc[UR46][R2.64] ;  /* 0x0000002e02217981 */ /* 0x002562000c1e1900 */
[----:B------:R-:W-:Y:S05]  /*0210*/  BRA `(.L_x_2) ;  /* 0x0000000000087947 */ /* 0x000fea0003800000 */
.L_x_3:
[----:B------:R-:W2:Y:S02]  /*0220*/  LDCU UR6, c[0x0][0x8a0] ;  /* 0x00011400ff0677ac */ /* 0x000ea40008000800 */
[----:B--2---:R-:W-:Y:S02]  /*0230*/  MOV R33, UR6 ;  /* 0x0000000600217c02 */ /* 0x004fe40008000f00 */
.L_x_2:
[----:B------:R-:W-:Y:S01]  /*0240*/  IMAD.U32 R0, RZ, RZ, UR8 ;  /* 0x00000008ff007e24 */ /* 0x000fe2000f8e00ff */
[----:B------:R-:W-:Y:S04]  /*0250*/  BSSY.RECONVERGENT B0, `(.L_x_4) ;  /* 0x000000c000007945 */ /* 0x000fe80003800200 */
[C---:B------:R-:W-:Y:S02]  /*0260*/  ISETP.NE.OR P1, PT, R0.reuse, 0x1, !P5 ;  /* 0x000000010000780c */ /* 0x040fe40006f25670 */
[----:B------:R-:W-:-:S11]  /*0270*/  ISETP.NE.OR P0, PT, R0, 0x3, !P5 ;  /* 0x000000030000780c */ /* 0x000fd60006f05670 */
[----:B------:R-:W-:Y:S05]  /*0280*/  @P1 BRA `(.L_x_5) ;  /* 0x0000000000201947 */ /* 0x000fea0003800000 */
[----:B------:R-:W3:Y:S02]  /*0290*/  LDCU.64 UR6, c[0x0][0x348] ;  /* 0x00006900ff0677ac */ /* 0x000ee40008000a00 */
[----:B---3--:R-:W-:Y:S02]  /*02a0*/  UIADD3 UR10, UP1, UPT, UR6, 0x80, URZ ;  /* 0x00000080060a7890 */ /* 0x008fe4000ff3e0ff */
[----:B------:R-:W-:Y:S02]  /*02b0*/  UIADD3 UR6, UP0, UPT, UR6, 0x180, URZ ;  /* 0x0000018006067890 */ /* 0x000fe4000ff1e0ff */
[----:B------:R-:W-:Y:S02]  /*02c0*/  UIADD3.X UR11, UPT, UPT, URZ, UR7, URZ, UP1, !UPT ;  /* 0x00000007ff0b7290 */ /* 0x000fe40008ffe4ff */
[----:B------:R-:W-:-:S07]  /*02d0*/  UIADD3.X UR7, UPT, UPT, URZ, UR7, URZ, UP0, !UPT ;  /* 0x00000007ff077290 */ /* 0x000fce00087fe4ff */
[----:B------:R3:W-:Y:S02]  /*02e0*/  UTMACCTL.PF [UR10] ;  /* 0x000000000a0079b9 */ /* 0x0007e40008040000 */
[----:B------:R3:W-:Y:S02]  /*02f0*/  UTMACCTL.PF [UR6] ;  /* 0x00000000060079b9 */ /* 0x0007e40008040000 */
[----:B---3--:R-:W-:Y:S01]  /*0300*/  NOP ;  /* 0x0000000000007918 */ /* 0x008fe20000000000 */
.L_x_5:
[----:B------:R-:W-:Y:S05]  /*0310*/  BSYNC.RECONVERGENT B0 ;  /* 0x0000000000007941 */ /* 0x000fea0003800200 */
.L_x_4:
[----:B------:R-:W-:Y:S04]  /*0320*/  BSSY.RECONVERGENT B0, `(.L_x_6) ;  /* 0x000000a000007945 */ /* 0x000fe80003800200 */
        /* <DEDUP_REMOVED lines=9> */
.L_x_7:
[----:B------:R-:W-:Y:S05]  /*03c0*/  BSYNC.RECONVERGENT B0 ;  /* 0x0000000000007941 */ /* 0x000fea0003800200 */
.L_x_6:
[----:B------:R-:W3:Y:S01]  /*03d0*/  LDCU.64 UR6, c[0x0][0x888] ;  /* 0x00011100ff0677ac */ /* 0x000ee20008000a00 */
[----:B------:R-:W-:Y:S02]  /*03e0*/  UISETP.EQ.U32.AND UP1, UPT, UR4, URZ, UPT ;  /* 0x000000ff0400728c */ /* 0x000fe4000bf22070 */
[----:B------:R-:W-:Y:S02]  /*03f0*/  UPLOP3.LUT UP2, UPT, UPT, UPT, UPT, 0x80, 0x8 ;  /* 0x000000000008789c */ /* 0x000fe40003f4f070 */
[----:B---3--:R-:W-:-:S04]  /*0400*/  UISETP.NE.U32.AND UP0, UPT, UR6, URZ, UPT ;  /* 0x000000ff0600728c */ /* 0x008fc8000bf05070 */
[----:B------:R-:W-:-:S04]  /*0410*/  UISETP.NE.AND.EX UP0, UPT, UR7, URZ, UPT, UP0 ;  /* 0x000000ff0700728c */ /* 0x000fc8000bf05300 */
[----:B------:R-:W-:-:S04]  /*0420*/  UISETP.EQ.OR.EX UP3, UPT, UR5, URZ, !UP0, UP1 ;  /* 0x000000ff0500728c */ /* 0x000fc8000c762710 */
[----:B------:R-:W-:-:S05]  /*0430*/  UP2UR UR53, UPR, URZ, 0x8 ;  /* 0x00000008ff357883 */ /* 0x000fca0008000000 */
[----:B------:R-:W-:Y:S07]  /*0440*/  BRA.U !UP3, `(.L_x_8) ;  /* 0x000000010b207547 */ /* 0x000fee000b800000 */
[----:B------:R-:W-:Y:S01]  /*0450*/  UISETP.NE.U32.AND UP2, UPT, UR4, URZ, UPT ;  /* 0x000000ff0400728c */ /* 0x000fe2000bf45070 */
[----:B-----5:R-:W-:Y:S01]  /*0460*/  FSETP.NEU.AND P0, PT, R35, RZ, PT ;  /* 0x000000ff2300720b */ /* 0x020fe20003f0d000 */
[----:B------:R-:W-:Y:S02]  /*0470*/  USEL UR4, URZ, 0xffffffff, UP0 ;  /* 0xffffffffff047887 */ /* 0x000fe40008000000 */
[----:B------:R-:W-:-:S10]  /*0480*/  UISETP.NE.AND.EX UP2, UPT, UR5, URZ, UPT, UP2 ;  /* 0x000000ff0500728c */ /* 0x000fd4000bf45320 */
[----:B------:R-:W-:Y:S01]  /*0490*/  VOTEU.ANY UP1, P0 ;  /* 0x0000000000ff7886 */ /* 0x000fe20000020100 */
[----:B------:R-:W-:-:S04]  /*04a0*/  @!UP2 USEL UR4, URZ, 0xffffffff, UP1 ;  /* 0xffffffffff04a887 */ /* 0x000fc80008800000 */
[----:B------:R-:W-:-:S04]  /*04b0*/  ULOP3.LUT UR4, UR4, 0x1, URZ, 0xc0, !UPT ;  /* 0x0000000104047892 */ /* 0x000fc8000f8ec0ff */
[----:B------:R-:W-:-:S11]  /*04c0*/  UISETP.NE.U32.AND UP2, UPT, UR4, 0x1, UPT ;  /* 0x000000010400788c */ /* 0x000fd6000bf45070 */
.L_x_8:
[----:B-12---:R-:W1:Y:S01]  /*04d0*/  SHFL.IDX PT, R2, R65, RZ, 0x1f ;  /* 0x00001fff41027589 */ /* 0x006e6200000e0000 */
[----:B------:R-:W-:-:S04]  /*04e0*/  UISETP.NE.AND UP1, UPT, UR8, 0x2, UPT ;  /* 0x000000020800788c */ /* 0x000fc8000bf25270 */
[----:B------:R-:W-:Y:S01]  /*04f0*/  USEL UR6, URZ, 0x1, UP1 ;  /* 0x00000001ff067887 */ /* 0x000fe20008800000 */
[----:B-1----:R-:W-:-:S13]  /*0500*/  ISETP.NE.AND P0, PT, R2, RZ, PT ;  /* 0x000000ff0200720c */ /* 0x002fda0003f05270 */
[----:B------:R-:W-:Y:S05]  /*0510*/  @P0 BRA `(.L_x_9) ;  /* 0x0000000000500947 */ /* 0x000fea0003800000 */
[----:B------:R-:W1:Y:S01]  /*0520*/  S2UR UR5, SR_CgaCtaId ;  /* 0x00000000000579c3 */ /* 0x000e620000008800 */
[----:B------:R-:W-:Y:S01]  /*0530*/  UMOV UR7, 0x400 ;  /* 0x0000040000077882 */ /* 0x000fe20000000000 */
[----:B------:R-:W-:Y:S01]  /*0540*/  UMOV UR4, 0x1 ;  /* 0x0000000100047882 */ /* 0x000fe20000000000 */
[----:B------:R-:W-:Y:S01]  /*0550*/  ELECT P0, URZ, PT ;  /* 0x0000000000ff782f */ /* 0x000fe20003800000 */
[----:B------:R-:W-:-:S04]  /*0560*/  UIADD3 UR10, UPT, UPT, -UR4, 0x100000, URZ ;  /* 0x00100000040a7890 */ /* 0x000fc8000fffe1ff */
[----:B------:R-:W-:Y:S02]  /*0570*/  USHF.L.U32 UR11, UR10, 0xb, URZ ;  /* 0x0000000b0a0b7899 */ /* 0x000fe400080006ff */
[----:B------:R-:W-:Y:S02]  /*0580*/  USHF.L.U32 UR10, UR10, 0x1, URZ ;  /* 0x000000010a0a7899 */ /* 0x000fe400080006ff */
[----:B-1----:R-:W-:Y:S01]  /*0590*/  ULEA UR5, UR5, UR7, 0x18 ;  /* 0x0000000705057291 */ /* 0x002fe2000f8ec0ff */
[----:B------:R-:W1:Y:S11]  /*05a0*/  FENCE.VIEW.ASYNC.S ;  /* 0x00000000000073c6 */ /* 0x000e760000000000 */
[----:B-1----:R1:W2:Y:S01]  /*05b0*/  SYNCS.EXCH.64 URZ, [UR5], UR10 ;  /* 0x0000000a05ff75b2 */ /* 0x0022a20008000100 */
[----:B------:R1:W3:Y:S01]  /*05c0*/  SYNCS.EXCH.64 URZ, [UR5+0x28], UR10 ;  /* 0x0000280a05ff75b2 */ /* 0x0002e20008000100 */
[----:B------:R1:W4:Y:S01]  /*05d0*/  SYNCS.EXCH.64 URZ, [UR5+0x8], UR10 ;  /* 0x0000080a05ff75b2 */ /* 0x0003220008000100 */
[----:B------:R1:W1:Y:S01]  /*05e0*/  SYNCS.EXCH.64 URZ, [UR5+0x30], UR10 ;  /* 0x0000300a05ff75b2 */ /* 0x0002620008000100 */
[----:B------:R1:W1:Y:S01]  /*05f0*/  SYNCS.EXCH.64 URZ, [UR5+0x10], UR10 ;  /* 0x0000100a05ff75b2 */ /* 0x0002620008000100 */
[----:B------:R1:W1:Y:S01]  /*0600*/  SYNCS.EXCH.64 URZ, [UR5+0x38], UR10 ;  /* 0x0000380a05ff75b2 */ /* 0x0002620008000100 */
[----:B------:R1:W1:Y:S01]  /*0610*/  SYNCS.EXCH.64 URZ, [UR5+0x18], UR10 ;  /* 0x0000180a05ff75b2 */ /* 0x0002620008000100 */
[----:B------:R1:W1:Y:S01]  /*0620*/  SYNCS.EXCH.64 URZ, [UR5+0x40], UR10 ;  /* 0x0000400a05ff75b2 */ /* 0x0002620008000100 */
[----:B------:R1:W1:Y:S01]  /*0630*/  SYNCS.EXCH.64 URZ, [UR5+0x20], UR10 ;  /* 0x0000200a05ff75b2 */ /* 0x0002620008000100 */
[----:B------:R1:W1:Y:S01]  /*0640*/  SYNCS.EXCH.64 URZ, [UR5+0x48], UR10 ;  /* 0x0000480a05ff75b2 */ /* 0x0002620008000100 */
[----:B------:R-:W-:Y:S01]  /*0650*/  NOP ;  /* 0x0000000000007918 */ /* 0x000fe20000000000 */
.L_x_9:
[----:B------:R-:W2:Y:S01]  /*0660*/  SHFL.IDX PT, R2, R65, RZ, 0x1f ;  /* 0x00001fff41027589 */ /* 0x000ea200000e0000 */
[----:B------:R-:W-:Y:S01]  /*0670*/  NOP ;  /* 0x0000000000007918 */ /* 0x000fe20000000000 */
[----:B--2---:R-:W-:-:S13]  /*0680*/  ISETP.NE.AND P0, PT, R2, 0x1, PT ;  /* 0x000000010200780c */ /* 0x004fda0003f05270 */
[----:B------:R-:W-:Y:S05]  /*0690*/  @P0 BRA `(.L_x_10) ;  /* 0x0000000000500947 */ /* 0x000fea0003800000 */
[----:B------:R-:W2:Y:S01]  /*06a0*/  S2UR UR7, SR_CgaCtaId ;  /* 0x00000000000779c3 */ /* 0x000ea20000008800 */
[----:B------:R-:W-:Y:S01]  /*06b0*/  UMOV UR9, 0x400 ;  /* 0x0000040000097882 */ /* 0x000fe20000000000 */
[----:B-1----:R-:W-:Y:S01]  /*06c0*/  UMOV UR5, 0x20 ;  /* 0x0000002000057882 */ /* 0x002fe20000000000 */
[----:B------:R-:W-:Y:S01]  /*06d0*/  UMOV UR4, 0x80 ;  /* 0x0000008000047882 */ /* 0x000fe20000000000 */
[----:B------:R-:W-:-:S04]  /*06e0*/  UIADD3 UR10, UPT, UPT, -UR5, 0x100000, URZ ;  /* 0x00100000050a7890 */ /* 0x000fc8000fffe1ff */
[----:B------:R-:W-:Y:S02]  /*06f0*/  USHF.L.U32 UR11, UR10, 0xb, URZ ;  /* 0x0000000b0a0b7899 */ /* 0x000fe400080006ff */
[----:B------:R-:W-:Y:S02]  /*0700*/  USHF.L.U32 UR10, UR10, 0x1, URZ ;  /* 0x000000010a0a7899 */ /* 0x000fe400080006ff */
[----:B------:R-:W-:-:S04]  /*0710*/  UIADD3 UR4, UPT, UPT, -UR4, 0x100000, URZ ;  /* 0x0010000004047890 */ /* 0x000fc8000fffe1ff */
[----:B------:R-:W-:Y:S02]  /*0720*/  USHF.L.U32 UR5, UR4, 0xb, URZ ;  /* 0x0000000b04057899 */ /* 0x000fe400080006ff */
[----:B------:R-:W-:Y:S01]  /*0730*/  USHF.L.U32 UR4, UR4, 0x1, URZ ;  /* 0x0000000104047899 */ /* 0x000fe200080006ff */
[----:B------:R-:W-:Y:S01]  /*0740*/  ELECT P0, URZ, PT ;  /* 0x0000000000ff782f */ /* 0x000fe20003800000 */
[----:B--2---:R-:W-:Y:S01]  /*0750*/  ULEA UR7, UR7, UR9, 0x18 ;  /* 0x0000000907077291 */ /* 0x004fe2000f8ec0ff */
[----:B------:R-:W1:Y:S11]  /*0760*/  FENCE.VIEW.ASYNC.S ;  /* 0x00000000000073c6 */ /* 0x000e760000000000 */
[----:B-1----:R2:W1:Y:S01]  /*0770*/  SYNCS.EXCH.64 URZ, [UR7+0x50], UR10 ;  /* 0x0000500a07ff75b2 */ /* 0x0024620008000100 */
[----:B------:R2:W1:Y:S01]  /*0780*/  SYNCS.EXCH.64 URZ, [UR7+0x68], UR4 ;  /* 0x0000680407ff75b2 */ /* 0x0004620008000100 */
[----:B------:R2:W1:Y:S01]  /*0790*/  SYNCS.EXCH.64 URZ, [UR7+0x58], UR10 ;  /* 0x0000580a07ff75b2 */ /* 0x0004620008000100 */
[----:B------:R2:W1:Y:S01]  /*07a0*/  SYNCS.EXCH.64 URZ, [UR7+0x70], UR4 ;  /* 0x0000700407ff75b2 */ /* 0x0004620008000100 */
[----:B------:R2:W1:Y:S01]  /*07b0*/  SYNCS.EXCH.64 URZ, [UR7+0x60], UR10 ;  /* 0x0000600a07ff75b2 */ /* 0x0004620008000100 */
[----:B------:R2:W1:Y:S02]  /*07c0*/  SYNCS.EXCH.64 URZ, [UR7+0x78], UR4 ;  /* 0x0000780407ff75b2 */ /* 0x0004640008000100 */
[----:B--2---:R-:W-:Y:S01]  /*07d0*/  NOP ;  /* 0x0000000000007918 */ /* 0x004fe20000000000 */
.L_x_10:
[----:B------:R-:W2:Y:S01]  /*07e0*/  SHFL.IDX PT, R2, R65, RZ, 0x1f ;  /* 0x00001fff41027589 */ /* 0x000ea200000e0000 */
[----:B------:R-:W-:Y:S01]  /*07f0*/  NOP ;  /* 0x0000000000007918 */ /* 0x000fe20000000000 */
[----:B--2---:R-:W-:-:S13]  /*0800*/  ISETP.NE.AND P0, PT, R2, 0x3, PT ;  /* 0x000000030200780c */ /* 0x004fda0003f05270 */
[----:B------:R-:W-:Y:S05]  /*0810*/  @P0 BRA `(.L_x_11) ;  /* 0x0000000000300947 */ /* 0x000fea0003800000 */
[----:B-1----:R-:W1:Y:S01]  /*0820*/  S2UR UR5, SR_CgaCtaId ;  /* 0x00000000000579c3 */ /* 0x002e620000008800 */
        /* <DEDUP_REMOVED lines=8> */
[----:B-1----:R2:W1:Y:S01]  /*08b0*/  SYNCS.EXCH.64 URZ, [UR5+0x80], UR10 ;  /* 0x0000800a05ff75b2 */ /* 0x0024620008000100 */
[----:B------:R2:W1:Y:S02]  /*08c0*/  SYNCS.EXCH.64 URZ, [UR5+0x88], UR10 ;  /* 0x0000880a05ff75b2 */ /* 0x0004640008000100 */
[----:B--2---:R-:W-:Y:S01]  /*08d0*/  NOP ;  /* 0x0000000000007918 */ /* 0x004fe20000000000 */
.L_x_11:
[----:B------:R-:W2:Y:S01]  /*08e0*/  SHFL.IDX PT, R2, R65, RZ, 0x1f ;  /* 0x00001fff41027589 */ /* 0x000ea200000e0000 */
[----:B------:R-:W-:Y:S01]  /*08f0*/  NOP ;  /* 0x0000000000007918 */ /* 0x000fe20000000000 */
[----:B--2---:R-:W-:-:S13]  /*0900*/  ISETP.NE.AND P0, PT, R2, 0x4, PT ;  /* 0x000000040200780c */ /* 0x004fda0003f05270 */
[----:B------:R-:W-:Y:S05]  /*0910*/  @P0 BRA `(.L_x_12) ;  /* 0x00000000004c0947 */ /* 0x000fea0003800000 */
[----:B-1----:R-:W1:Y:S01]  /*0920*/  S2UR UR5, SR_CgaCtaId ;  /* 0x00000000000579c3 */ /* 0x002e620000008800 */
[----:B------:R-:W-:Y:S01]  /*0930*/  UMOV UR9, 0x100 ;  /* 0x0000010000097882 */ /* 0x000fe20000000000 */
[----:B------:R-:W-:Y:S01]  /*0940*/  UMOV UR7, 0x400 ;  /* 0x0000040000077882 */ /* 0x000fe20000000000 */
[----:B------:R-:W-:Y:S01]  /*0950*/  USEL UR9, UR9, 0xe0, UP2 ;  /* 0x000000e009097887 */ /* 0x000fe20009000000 */
[----:B------:R-:W-:Y:S01]  /*0960*/  UMOV UR4, 0x1 ;  /* 0x0000000100047882 */ /* 0x000fe20000000000 */
[----:B------:R-:W-:Y:S01]  /*0970*/  ELECT P0, URZ, PT ;  /* 0x0000000000ff782f */ /* 0x000fe20003800000 */
[----:B------:R-:W-:-:S04]  /*0980*/  UIADD3 UR10, UPT, UPT, -UR4, 0x100000, URZ ;  /* 0x00100000040a7890 */ /* 0x000fc8000fffe1ff */
[----:B------:R-:W-:Y:S02]  /*0990*/  USHF.L.U32 UR11, UR10, 0xb, URZ ;  /* 0x0000000b0a0b7899 */ /* 0x000fe400080006ff */
[----:B------:R-:W-:Y:S02]  /*09a0*/  USHF.L.U32 UR10, UR10, 0x1, URZ ;  /* 0x000000010a0a7899 */ /* 0x000fe400080006ff */
[----:B------:R-:W-:-:S04]  /*09b0*/  UIADD3 UR12, UPT, UPT, -UR9, 0x100000, URZ ;  /* 0x00100000090c7890 */ /* 0x000fc8000fffe1ff */
[----:B------:R-:W-:Y:S02]  /*09c0*/  USHF.L.U32 UR13, UR12, 0xb, URZ ;  /* 0x0000000b0c0d7899 */ /* 0x000fe400080006ff */
[----:B------:R-:W-:Y:S02]  /*09d0*/  USHF.L.U32 UR12, UR12, 0x1, URZ ;  /* 0x000000010c0c7899 */ /* 0x000fe400080006ff */
[----:B-1----:R-:W-:Y:S01]  /*09e0*/  ULEA UR5, UR5, UR7, 0x18 ;  /* 0x0000000705057291 */ /* 0x002fe2000f8ec0ff */
[----:B------:R-:W1:Y:S11]  /*09f0*/  FENCE.VIEW.ASYNC.S ;  /* 0x00000000000073c6 */ /* 0x000e760000000000 */
[----:B-1----:R2:W1:Y:S01]  /*0a00*/  SYNCS.EXCH.64 URZ, [UR5+0x90], UR10 ;  /* 0x0000900a05ff75b2 */ /* 0x0024620008000100 */
[----:B------:R2:W1:Y:S01]  /*0a10*/  SYNCS.EXCH.64 URZ, [UR5+0xa0], UR12 ;  /* 0x0000a00c05ff75b2 */ /* 0x0004620008000100 */
[----:B------:R2:W1:Y:S01]  /*0a20*/  SYNCS.EXCH.64 URZ, [UR5+0x98], UR10 ;  /* 0x0000980a05ff75b2 */ /* 0x0004620008000100 */
[----:B------:R2:W1:Y:S02]  /*0a30*/  SYNCS.EXCH.64 URZ, [UR5+0xa8], UR12 ;  /* 0x0000a80c05ff75b2 */ /* 0x0004640008000100 */
[----:B--2---:R-:W-:Y:S01]  /*0a40*/  NOP ;  /* 0x0000000000007918 */ /* 0x004fe20000000000 */
.L_x_12:
        /* <DEDUP_REMOVED lines=22> */
[----:B------:R2:W1:Y:S01]  /*0bb0*/  SYNCS.EXCH.64 URZ, [UR7+0xe0], UR4 ;  /* 0x0000e00407ff75b2 */ /* 0x0004620008000100 */
[----:B------:R2:W1:Y:S01]  /*0bc0*/  SYNCS.EXCH.64 URZ, [UR7+0xc8], UR10 ;  /* 0x0000c80a07ff75b2 */ /* 0x0004620008000100 */
[----:B------:R2:W1:Y:S02]  /*0bd0*/  SYNCS.EXCH.64 URZ, [UR7+0xe8], UR4 ;  /* 0x0000e80407ff75b2 */ /* 0x0004640008000100 */
[----:B--2---:R-:W-:Y:S01]  /*0be0*/  NOP ;  /* 0x0000000000007918 */ /* 0x004fe20000000000 */
.L_x_13:
        /* <DEDUP_REMOVED lines=18> */
.L_x_14:
[----:B-1----:R-:W1:Y:S01]  /*0d10*/  S2UR UR5, SR_CTAID.X ;  /* 0x00000000000579c3 */ /* 0x002e620000002500 */
[----:B------:R-:W-:-:S05]  /*0d20*/  CS2R.32 R59, SR_CgaSize ;  /* 0x00000000003b7805 */ /* 0x000fca0000008a00 */
[----:B------:R-:W-:-:S05]  /*0d30*/  IMAD R59, R59, -0xa0, RZ ;  /* 0xffffff603b3b7824 */ /* 0x000fca00078e02ff */
[----:B------:R-:W-:-:S14]  /*0d40*/  R2UR UR9, R59 ;  /* 0x000000003b0972ca */ /* 0x000fdc00000e0000 */
[----:B------:R-:W2:Y:S01]  /*0d50*/  LDCU UR9, c[0x0][UR9+0x2b0] ;  /* 0x00005600090977ac */ /* 0x000ea20008000800 */
[----:B------:R-:W-:Y:S01]  /*0d60*/  NOP ;  /* 0x0000000000007918 */ /* 0x000fe20000000000 */
[----:B------:R-:W-:-:S05]  /*0d70*/  CS2R.32 R59, SR_CgaSize ;  /* 0x00000000003b7805 */ /* 0x000fca0000008a00 */
[----:B------:R-:W-:-:S05]  /*0d80*/  IMAD R59, R59, -0xa0, RZ ;  /* 0xffffff603b3b7824 */ /* 0x000fca00078e02ff */
[----:B------:R-:W-:-:S14]  /*0d90*/  R2UR UR7, R59 ;  /* 0x000000003b0772ca */ /* 0x000fdc00000e0000 */
[----:B------:R-:W3:Y:S01]  /*0da0*/  LDCU UR7, c[0x0][UR7+0x2b4] ;  /* 0x00005680070777ac */ /* 0x000ee20008000800 */
[----:B------:R-:W4:Y:S08]  /*0db0*/  S2UR UR4, SR_CTAID.Y ;  /* 0x00000000000479c3 */ /* 0x000f300000002600 */
[----:B------:R-:W3:Y:S01]  /*0dc0*/  LDC R10, c[0x0][0xb24] ;  /* 0x0002c900ff0a7b82 */ /* 0x000ee20000000800 */
[----:B-1----:R-:W-:-:S02]  /*0dd0*/  I2FP.F32.U32 R59, UR5 ;  /* 0x00000005003b7c45 */ /* 0x002fc40008201000 */
[----:B------:R-:W-:-:S05]  /*0de0*/  CS2R.32 R3, SR_CgaSize ;  /* 0x0000000000037805 */ /* 0x000fca0000008a00 */
[----:B------:R-:W-:-:S06]  /*0df0*/  IMAD R3, R3, -0xa0, RZ ;  /* 0xffffff6003037824 */ /* 0x000fcc00078e02ff */
[----:B------:R-:W1:Y:S01]  /*0e00*/  LDC R3, c[0x0][R3+0x2a0] ;  /* 0x0000a80003037b82 */ /* 0x000e620000000800 */
[----:B------:R-:W-:Y:S01]  /*0e10*/  MOV R21, UR5 ;  /* 0x0000000500157c02 */ /* 0x000fe20008000f00 */
[----:B--2---:R-:W-:Y:S01]  /*0e20*/  FMUL R59, R59, UR9 ;  /* 0x000000093b3b7c20 */ /* 0x004fe20008400000 */
[----:B----4-:R-:W-:Y:S02]  /*0e30*/  I2FP.F32.U32 R58, UR4 ;  /* 0x00000004003a7c45 */ /* 0x010fe40008201000 */
[----:B------:R-:W-:-:S05]  /*0e40*/  CS2R.32 R2, SR_CgaSize ;  /* 0x0000000000027805 */ /* 0x000fca0000008a00 */
[----:B------:R-:W-:-:S06]  /*0e50*/  IMAD R2, R2, -0xa0, RZ ;  /* 0xffffff6002027824 */ /* 0x000fcc00078e02ff */
[----:B------:R-:W2:Y:S01]  /*0e60*/  LDC R2, c[0x0][R2+0x2a4] ;  /* 0x0000a90002027b82 */ /* 0x000ea20000000800 */
[----:B------:R-:W-:Y:S01]  /*0e70*/  MOV R20, UR4 ;  /* 0x0000000400147c02 */ /* 0x000fe20008000f00 */
[----:B------:R-:W4:Y:S01]  /*0e80*/  F2I.U32.TRUNC.NTZ R59, R59 ;  /* 0x0000003b003b7305 */ /* 0x000f22000020f000 */
[----:B---3--:R-:W-:-:S05]  /*0e90*/  FMUL R58, R58, UR7 ;  /* 0x000000073a3a7c20 */ /* 0x008fca0008400000 */
[----:B------:R-:W-:Y:S01]  /*0ea0*/  BAR.SYNC.DEFER_BLOCKING 0x0 ;  /* 0x0000000000007b1d */ /* 0x000fe20000010000 */
[----:B------:R-:W-:-:S05]  /*0eb0*/  ISETP.GE.AND P0, PT, R10, 0x1, PT ;  /* 0x000000010a00780c */ /* 0x000fca0003f06270 */
[----:B------:R-:W3:Y:S02]  /*0ec0*/  F2I.U32.TRUNC.NTZ R58, R58 ;  /* 0x0000003a003a7305 */ /* 0x000ee4000020f000 */
[----:B------:R-:W2:Y:S01]  /*0ed0*/  S2UR UR36, SR_CTAID.Z ;  /* 0x00000000002479c3 */ /* 0x000ea20000002700 */
[----:B----4-:R-:W-:-:S05]  /*0ee0*/  IADD3 R59, PT, PT, -R59, RZ, RZ ;  /* 0x000000ff3b3b7210 */ /* 0x010fca0007ffe1ff */
[----:B-1----:R-:W-:Y:S01]  /*0ef0*/  IMAD R59, R3, R59, UR5 ;  /* 0x00000005033b7e24 */ /* 0x002fe2000f8e023b */
[----:B---3--:R-:W-:-:S05]  /*0f00*/  IADD3 R58, PT, PT, -R58, RZ, RZ ;  /* 0x000000ff3a3a7210 */ /* 0x008fca0007ffe1ff */
[----:B--2---:R-:W-:Y:S01]  /*0f10*/  IMAD R58, R2, R58, UR4 ;  /* 0x00000004023a7e24 */ /* 0x004fe2000f8e023a */
[----:B------:R-:W-:Y:S06]  /*0f20*/  @!P0 BRA `(.L_x_15) ;  /* 0x0000000000b88947 */ /* 0x000fec0003800000 */
[----:B------:R-:W1:Y:S01]  /*0f30*/  LDC.64 R4, c[0x0][0xb18] ;  /* 0x0002c600ff047b82 */ /* 0x000e620000000a00 */
[----:B------:R-:W-:-:S07]  /*0f40*/  ISETP.NE.AND P0, PT, R10, 0x1, PT ;  /* 0x000000010a00780c */ /* 0x000fce0003f05270 */
[----:B------:R-:W2:Y:S08]  /*0f50*/  LDC R9, c[0x0][0xb0c] ;  /* 0x0002c300ff097b82 */ /* 0x000eb00000000800 */
[----:B------:R-:W3:Y:S08]  /*0f60*/  LDC R12, c[0x0][0x370] ;  /* 0x0000dc00ff0c7b82 */ /* 0x000ef00000000800 */
[----:B------:R-:W4:Y:S01]  /*0f70*/  LDC R11, c[0x0][0x374] ;  /* 0x0000dd00ff0b7b82 */ /* 0x000f220000000800 */
[----:B-1----:R-:W-:-:S07]  /*0f80*/  ISETP.NE.AND P1, PT, R4, 0x1, PT ;  /* 0x000000010400780c */ /* 0x002fce0003f25270 */
[----:B------:R-:W3:Y:S01]  /*0f90*/  LDC.64 R6, c[0x0][0xb10] ;  /* 0x0002c400ff067b82 */ /* 0x000ee20000000a00 */
[----:B--2---:R-:W-:-:S07]  /*0fa0*/  ISETP.NE.AND P2, PT, R9, 0x1, PT ;  /* 0x000000010900780c */ /* 0x004fce0003f45270 */
[----:B------:R-:W1:Y:S08]  /*0fb0*/  LDC R8, c[0x0][0xb20] ;  /* 0x0002c800ff087b82 */ /* 0x000e700000000800 */
[----:B------:R-:W2:Y:S01]  /*0fc0*/  LDC.64 R2, c[0x0][0xb28] ;  /* 0x0002ca00ff027b82 */ /* 0x000ea20000000a00 */
[----:B----4-:R-:W-:-:S04]  /*0fd0*/  IMAD.HI.U32 R13, R11, R5, RZ ;  /* 0x000000050b0d7227 */ /* 0x010fc800078e00ff */
[----:B------:R-:W-:-:S04]  /*0fe0*/  IMAD.HI.U32 R5, R20, R5, RZ ;  /* 0x0000000514057227 */ /* 0x000fc800078e00ff */
[----:B---3--:R-:W-:-:S05]  /*0ff0*/  IMAD.HI.U32 R14, R12, R6, RZ ;  /* 0x000000060c0e7227 */ /* 0x008fca00078e00ff */
[-C--:B------:R-:W-:Y:S01]  /*1000*/  @P2 SHF.R.U32.HI R12, RZ, R7.reuse, R14 ;  /* 0x00000007ff0c2219 */ /* 0x080fe2000001160e */
[----:B------:R-:W-:Y:S01]  /*1010*/  IMAD.HI.U32 R14, R21, R6, RZ ;  /* 0x00000006150e7227 */ /* 0x000fe200078e00ff */
[-C--:B-1----:R-:W-:Y:S02]  /*1020*/  @P1 SHF.R.U32.HI R11, RZ, R8.reuse, R13 ;  /* 0x00000008ff0b1219 */ /* 0x082fe4000001160d */
[----:B------:R-:W-:Y:S02]  /*1030*/  SHF.R.U32.HI R5, RZ, R8, R5 ;  /* 0x00000008ff057219 */ /* 0x000fe40000011605 */
[----:B------:R-:W-:Y:S02]  /*1040*/  SHF.R.U32.HI R14, RZ, R7, R14 ;  /* 0x00000007ff0e7219 */ /* 0x000fe4000001160e */
[----:B------:R-:W-:Y:S01]  /*1050*/  SEL R5, R20, R5, !P1 ;  /* 0x0000000514057207 */ /* 0x000fe20004800000 */
[----:B--2---:R-:W-:Y:S01]  /*1060*/  IMAD.HI.U32 R13, R11, R2, RZ ;  /* 0x000000020b0d7227 */ /* 0x004fe200078e00ff */
[----:B------:R-:W-:-:S03]  /*1070*/  SEL R14, R21, R14, !P2 ;  /* 0x0000000e150e7207 */ /* 0x000fc60005000000 */
[----:B------:R-:W-:Y:S01]  /*1080*/  IMAD.HI.U32 R6, R12, R2, RZ ;  /* 0x000000020c067227 */ /* 0x000fe200078e00ff */
[----:B------:R-:W-:-:S04]  /*1090*/  @P0 SHF.R.U32.HI R11, RZ, R3, R13 ;  /* 0x00000003ff0b0219 */ /* 0x000fc8000001160d */
[----:B------:R-:W-:Y:S01]  /*10a0*/  @P0 SHF.R.U32.HI R12, RZ, R3, R6 ;  /* 0x00000003ff0c0219 */ /* 0x000fe20000011606 */
[----:B------:R-:W-:-:S04]  /*10b0*/  IMAD R11, R11, R10, RZ ;  /* 0x0000000a0b0b7224 */ /* 0x000fc800078e02ff */
[----:B------:R-:W-:Y:S01]  /*10c0*/  IMAD R6, R12, R10, RZ ;  /* 0x0000000a0c067224 */ /* 0x000fe200078e02ff */
[----:B------:R-:W-:-:S04]  /*10d0*/  ISETP.GE.AND P1, PT, R5, R11, PT ;  /* 0x0000000b0500720c */ /* 0x000fc80003f26270 */
[----:B------:R-:W-:Y:S01]  /*10e0*/  ISETP.GE.OR P1, PT, R14, R6, P1 ;  /* 0x000000060e00720c */ /* 0x000fe20000f26670 */
[----:B------:R-:W-:-:S05]  /*10f0*/  IMAD.HI.U32 R6, R5, R2, RZ ;  /* 0x0000000205067227 */ /* 0x000fca00078e00ff */
[----:B------:R-:W-:-:S04]  /*1100*/  SHF.R.U32.HI R6, RZ, R3, R6 ;  /* 0x00000003ff067219 */ /* 0x000fc80000011606 */
[----:B------:R-:W-:-:S03]  /*1110*/  SEL R6, R5, R6, !P0 ;  /* 0x0000000605067207 */ /* 0x000fc60004000000 */
[----:B------:R-:W-:Y:S01]  /*1120*/  @!P1 IMAD.HI.U32 R7, R14, R2, RZ ;  /* 0x000000020e079227 */ /* 0x000fe200078e00ff */
[----:B------:R-:W-:-:S04]  /*1130*/  IADD3 R2, PT, PT, -R6, RZ, RZ ;  /* 0x000000ff06027210 */ /* 0x000fc80007ffe1ff */
[----:B------:R-:W-:Y:S01]  /*1140*/  @!P1 SHF.R.U32.HI R3, RZ, R3, R7 ;  /* 0x00000003ff039219 */ /* 0x000fe20000011607 */
[----:B------:R-:W-:Y:S01]  /*1150*/  IMAD R2, R10, R2, R5 ;  /* 0x000000020a027224 */ /* 0x000fe200078e0205 */
[----:B------:R-:W-:Y:S02]  /*1160*/  IADD3 R7, PT, PT, -R5, RZ, RZ ;  /* 0x000000ff05077210 */ /* 0x000fe40007ffe1ff */
[----:B------:R-:W-:-:S03]  /*1170*/  @!P1 SEL R3, R14, R3, !P0 ;  /* 0x000000030e039207 */ /* 0x000fc60004000000 */
[----:B------:R-:W-:Y:S02]  /*1180*/  IMAD R7, R4, R7, R20 ;  /* 0x0000000704077224 */ /* 0x000fe400078e0214 */
[--C-:B------:R-:W-:Y:S02]  /*1190*/  @!P1 IMAD.IADD R6, R6, 0x1, -R3.reuse ;  /* 0x0000000106069824 */ /* 0x100fe400078e0a03 */
[----:B------:R-:W-:Y:S01]  /*11a0*/  @!P1 IMAD R3, R2, R12, R3 ;  /* 0x0000000c02039224 */ /* 0x000fe200078e0203 */
[----:B------:R-:W-:Y:S01]  /*11b0*/  IADD3 R2, PT, PT, -R14, RZ, RZ ;  /* 0x000000ff0e027210 */ /* 0x000fe20007ffe1ff */
[----:B------:R-:W-:Y:S02]  /*11c0*/  @!P1 IMAD R5, R6, R10, R14 ;  /* 0x0000000a06059224 */ /* 0x000fe400078e020e */
[----:B------:R-:W-:Y:S02]  /*11d0*/  @!P1 IMAD.MOV.U32 R14, RZ, RZ, R3 ;  /* 0x000000ffff0e9224 */ /* 0x000fe400078e0003 */
[----:B------:R-:W-:-:S02]  /*11e0*/  IMAD R2, R9, R2, R21 ;  /* 0x0000000209027224 */ /* 0x000fc400078e0215 */
[----:B------:R-:W-:Y:S02]  /*11f0*/  IMAD R20, R5, R4, R7 ;  /* 0x0000000405147224 */ /* 0x000fe400078e0207 */
[----:B------:R-:W-:Y:S02]  /*1200*/  IMAD R21, R14, R9, R2 ;  /* 0x000000090e157224 */ /* 0x000fe400078e0202 */
.L_x_15:
[----:B------:R-:W1:Y:S01]  /*1210*/  LDCU UR4, c[0x0][0xb30] ;  /* 0x00016600ff0477ac */ /* 0x000e620008000800 */
[----:B------:R-:W2:Y:S08]  /*1220*/  S2UR UR37, SR_CgaCtaId ;  /* 0x00000000002579c3 */ /* 0x000eb00000008800 */
[----:B------:R-:W3:Y:S01]  /*1230*/  LDC R26, c[0x0][0xb24] ;  /* 0x0002c900ff1a7b82 */ /* 0x000ee20000000800 */
[----:B-1----:R-:W-:-:S09]  /*1240*/  UISETP.NE.AND UP1, UPT, UR4, 0x1, UPT ;  /* 0x000000010400788c */ /* 0x002fd2000bf25270 */
[----:B--2---:R-:W-:Y:S05]  /*1250*/  BRA.U UP1, `(.L_x_16) ;  /* 0x0000000101407547 */ /* 0x004fea000b800000 */
[----:B------:R-:W1:Y:S08]  /*1260*/  LDC.64 R4, c[0x0][0xb10] ;  /* 0x0002c400ff047b82 */ /* 0x000e700000000a00 */
[----:B------:R-:W2:Y:S08]  /*1270*/  LDC.64 R2, c[0x0][0xb18] ;  /* 0x0002c600ff027b82 */ /* 0x000eb00000000a00 */
[----:B------:R-:W4:Y:S08]  /*1280*/  LDC R6, c[0x0][0xb20] ;  /* 0x0002c800ff067b82 */ /* 0x000f300000000800 */
[----:B------:R-:W3:Y:S01]  /*1290*/  LDC R7, c[0x0][0xb0c] ;  /* 0x0002c300ff077b82 */ /* 0x000ee20000000800 */
[----:B-1----:R-:W-:-:S05]  /*12a0*/  IMAD.HI.U32 R4, R21, R4, RZ ;  /* 0x0000000415047227 */ /* 0x002fca00078e00ff */
[----:B------:R-:W-:Y:S01]  /*12b0*/  SHF.R.U32.HI R4, RZ, R5, R4 ;  /* 0x00000005ff047219 */ /* 0x000fe20000011604 */
[----:B--2---:R-:W-:Y:S01]  /*12c0*/  IMAD.HI.U32 R3, R20, R3, RZ ;  /* 0x0000000314037227 */ /* 0x004fe200078e00ff */
[----:B------:R-:W-:-:S04]  /*12d0*/  ISETP.NE.AND P0, PT, R2, 0x1, PT ;  /* 0x000000010200780c */ /* 0x000fc80003f05270 */
[----:B----4-:R-:W-:-:S04]  /*12e0*/  SHF.R.U32.HI R3, RZ, R6, R3 ;  /* 0x00000006ff037219 */ /* 0x010fc80000011603 */
[----:B------:R-:W-:Y:S02]  /*12f0*/  SEL R3, R20, R3, !P0 ;  /* 0x0000000314037207 */ /* 0x000fe40004000000 */
[----:B---3--:R-:W-:-:S04]  /*1300*/  ISETP.NE.AND P1, PT, R7, 0x1, PT ;  /* 0x000000010700780c */ /* 0x008fc80003f25270 */
[----:B------:R-:W-:-:S05]  /*1310*/  SEL R4, R21, R4, !P1 ;  /* 0x0000000415047207 */ /* 0x000fca0004800000 */
[----:B------:R-:W-:Y:S02]  /*1320*/  IMAD.IADD R5, R3, 0x1, -R4 ;  /* 0x0000000103057824 */ /* 0x000fe400078e0a04 */
[----:B------:R-:W-:Y:S02]  /*1330*/  IMAD.IADD R3, R4, 0x1, -R3 ;  /* 0x0000000104037824 */ /* 0x000fe400078e0a03 */
[----:B------:R-:W-:Y:S02]  /*1340*/  IMAD R21, R5, R7, R21 ;  /* 0x0000000705157224 */ /* 0x000fe400078e0215 */
[----:B------:R-:W-:-:S07]  /*1350*/  IMAD R20, R3, R2, R20 ;  /* 0x0000000203147224 */ /* 0x000fce00078e0214 */
.L_x_16:
[----:B------:R-:W-:Y:S01]  /*1360*/  BAR.SYNC.DEFER_BLOCKING 0x0 ;  /* 0x0000000000007b1d */ /* 0x000fe20000010000 */
[----:B------:R-:W-:Y:S01]  /*1370*/  UISETP.NE.AND UP1, UPT, UR8, 0x2, UPT ;  /* 0x000000020800788c */ /* 0x000fe2000bf25270 */
[----:B------:R-:W-:Y:S02]  /*1380*/  ISETP.NE.OR P5, PT, R0, 0x2, !P5 ;  /* 0x000000020000780c */ /* 0x000fe40006fa5670 */
[----:B------:R-:W-:-:S06]  /*1390*/  LOP3.LUT R2, R70, 0x1f, RZ, 0xc0, !PT ;  /* 0x0000001f46027812 */ /* 0x000fcc00078ec0ff */
[----:B------:R-:W-:Y:S05]  /*13a0*/  BRA.U UP1, `(.L_x_17) ;  /* 0x0000001101787547 */ /* 0x000fea000b800000 */
[----:B------:R-:W1:Y:S01]  /*13b0*/  LDCU UR13, c[0x0][0x38c] ;  /* 0x00007180ff0d77ac */ /* 0x000e620008000800 */
[----:B------:R-:W2:Y:S01]  /*13c0*/  LDC R8, c[0x0][0x370] ;  /* 0x0000dc00ff087b82 */ /* 0x000ea20000000800 */
[----:B------:R-:W-:Y:S01]  /*13d0*/  PLOP3.LUT P1, PT, PT, PT, UP2, 0x80, 0x8 ;  /* 0x000000000008781c */ /* 0x000fe20003f2f028 */
[----:B------:R-:W-:Y:S01]  /*13e0*/  IMAD.MOV.U32 R15, RZ, RZ, 0x1 ;  /* 0x00000001ff0f7424 */ /* 0x000fe200078e00ff */
[----:B------:R-:W-:Y:S01]  /*13f0*/  ISETP.EQ.OR P4, PT, R2, RZ, P5 ;  /* 0x000000ff0200720c */ /* 0x000fe20002f82670 */
[----:B------:R-:W-:Y:S01]  /*1400*/  IMAD.MOV.U32 R14, RZ, RZ, RZ ;  /* 0x000000ffff0e7224 */ /* 0x000fe200078e00ff */
[----:B------:R-:W-:Y:S02]  /*1410*/  PLOP3.LUT P1, PT, P1, PT, PT, 0x8, 0x80 ;  /* 0x000000000080781c */ /* 0x000fe40000f2e170 */
[----:B------:R-:W-:Y:S01]  /*1420*/  CS2R R12, SRZ ;  /* 0x00000000000c7805 */ /* 0x000fe2000001ff00 */
[----:B------:R-:W-:Y:S01]  /*1430*/  IMAD.MOV.U32 R11, RZ, RZ, 0x1 ;  /* 0x00000001ff0b7424 */ /* 0x000fe200078e00ff */
[----:B------:R-:W4:Y:S01]  /*1440*/  LDC R0, c[0x0][0x374] ;  /* 0x0000dd00ff007b82 */ /* 0x000f220000000800 */
[----:B------:R-:W2:Y:S01]  /*1450*/  LDCU.64 UR22, c[0x0][0x348] ;  /* 0x00006900ff1677ac */ /* 0x000ea20008000a00 */
[----:B------:R-:W-:Y:S01]  /*1460*/  UMOV UR6, URZ ;  /* 0x000000ff00067c82 */ /* 0x000fe20008000000 */
[----:B-1----:R-:W-:-:S04]  /*1470*/  UIADD3 UR5, UPT, UPT, UR13, 0x3f, URZ ;  /* 0x0000003f0d057890 */ /* 0x002fc8000fffe0ff */
[----:B------:R-:W-:-:S04]  /*1480*/  USHF.R.S32.HI UR4, URZ, 0x1f, UR5 ;  /* 0x0000001fff047899 */ /* 0x000fc80008011405 */
[----:B------:R-:W-:-:S04]  /*1490*/  ULEA.HI UR4, UR4, UR5, URZ, 0x6 ;  /* 0x0000000504047291 */ /* 0x000fc8000f8f30ff */
[----:B------:R-:W-:Y:S02]  /*14a0*/  USHF.R.S32.HI UR15, URZ, 0x6, UR4 ;  /* 0x00000006ff0f7899 */ /* 0x000fe40008011404 */
[----:B------:R-:W-:Y:S02]  /*14b0*/  UIADD3 UR4, UPT, UPT, UR13, -0x1, URZ ;  /* 0xffffffff0d047890 */ /* 0x000fe4000fffe0ff */
[----:B------:R-:W-:Y:S02]  /*14c0*/  UISETP.LT.U32.AND UP0, UPT, UR15, 0x5, UPT ;  /* 0x000000050f00788c */ /* 0x000fe4000bf01070 */
[----:B------:R-:W-:Y:S02]  /*14d0*/  UISETP.GE.U32.AND UP1, UPT, UR4, -0x7f, UPT ;  /* 0xffffff810400788c */ /* 0x000fe4000bf26070 */
[----:B------:R-:W-:Y:S02]  /*14e0*/  USEL UR14, UR15, 0x5, UP0 ;  /* 0x000000050f0e7887 */ /* 0x000fe40008000000 */
[----:B------:R-:W-:-:S02]  /*14f0*/  UIADD3 UR13, UPT, UPT, UR13, 0x7e, URZ ;  /* 0x0000007e0d0d7890 */ /* 0x000fc4000fffe0ff */
[----:B------:R-:W-:Y:S02]  /*1500*/  UIADD3 UR5, UPT, UPT, UR14, -0x1, URZ ;  /* 0xffffffff0e057890 */ /* 0x000fe4000fffe0ff */
[----:B------:R-:W-:-:S03]  /*1510*/  UIADD3 UR7, UPT, UPT, UR15, -UR14, URZ ;  /* 0x8000000e0f077290 */ /* 0x000fc6000fffe0ff */
[----:B------:R-:W-:-:S04]  /*1520*/  @UP1 UIADD3 UR5, UPT, UPT, UR14, URZ, URZ ;  /* 0x000000ff0e051290 */ /* 0x000fc8000fffe0ff */
[----:B--2---:R-:W-:-:S12]  /*1530*/  UIADD3 UR5, UPT, UPT, UR5, 0x1, URZ ;  /* 0x0000000105057890 */ /* 0x004fd8000fffe0ff */
.L_x_35:
[----:B------:R-:W-:Y:S01]  /*1540*/  UISETP.NE.AND UP0, UPT, UR37, URZ, UPT ;  /* 0x000000ff2500728c */ /* 0x000fe2000bf05270 */
[----:B------:R-:W1:Y:S08]  /*1550*/  S2UR UR37, SR_CgaCtaId ;  /* 0x00000000002579c3 */ /* 0x000e700000008800 */
[----:B------:R-:W-:Y:S05]  /*1560*/  BRA.U UP0, `(.L_x_18) ;  /* 0x0000000100347547 */ /* 0x000fea000b800000 */
[----:B------:R-:W2:Y:S01]  /*1570*/  S2R R2, SR_CgaCtaId ;  /* 0x0000000000027919 */ /* 0x000ea20000008800 */
[----:B------:R-:W-:-:S04]  /*1580*/  MOV R3, 0x400 ;  /* 0x0000040000037802 */ /* 0x000fc80000000f00 */
[----:B--2---:R-:W-:Y:S02]  /*1590*/  LEA R2, R2, R3, 0x18 ;  /* 0x0000000302027211 */ /* 0x004fe400078ec0ff */
[----:B------:R-:W-:-:S03]  /*15a0*/  SHF.L.U32 R3, R11, 0x1f, RZ ;  /* 0x0000001f0b037819 */ /* 0x000fc600000006ff */
[----:B------:R-:W-:-:S04]  /*15b0*/  IMAD R2, R12, 0x8, R2 ;  /* 0x000000080c027824 */ /* 0x000fc800078e0202 */
[----:B------:R-:W2:Y:S02]  /*15c0*/  SYNCS.PHASECHK.TRANS64.TRYWAIT P0, [R2+URZ+0x100], R3 ;  /* 0x00010003020075a7 */ /* 0x000ea400080011ff */
[----:B--2---:R-:W-:Y:S05]  /*15d0*/  @!P0 BRA `(.L_x_19) ;  /* 0x00000058000c8947 */ /* 0x004fea0003800000 */
.L_x_116:
[----:B------:R-:W-:Y:S01]  /*15e0*/  VIADD R12, R12, 0x1 ;  /* 0x000000010c0c7836 */ /* 0x000fe20000000000 */
[----:B------:R2:W-:Y:S04]  /*15f0*/  SYNCS.ARRIVE.TRANS64.A1T0 RZ, [R2+URZ+0xf0], RZ ;  /* 0x0000f0ff02ff79a7 */ /* 0x0005e800081000ff */
[----:B------:R-:W-:-:S04]  /*1600*/  ISETP.NE.AND P0, PT, R12, 0x2, PT ;  /* 0x000000020c00780c */ /* 0x000fc80003f05270 */
[----:B------:R-:W-:Y:S02]  /*1610*/  SEL R12, R12, RZ, P0 ;  /* 0x000000ff0c0c7207 */ /* 0x000fe40000000000 */
[----:B--2---:R-:W-:-:S04]  /*1620*/  SEL R2, RZ, 0x1, P0 ;  /* 0x00000001ff027807 */ /* 0x004fc80000000000 */
[----:B------:R-:W-:-:S07]  /*1630*/  LOP3.LUT R11, R11, R2, RZ, 0x3c, !PT ;  /* 0x000000020b0b7212 */ /* 0x000fce00078e3cff */
.L_x_18:
[----:B------:R-:W-:Y:S01]  /*1640*/  UMOV UR4, 0x400 ;  /* 0x0000040000047882 */ /* 0x000fe20000000000 */
[----:B------:R-:W-:Y:S01]  /*1650*/  SHF.L.U32 R2, R15, 0x1f, RZ ;  /* 0x0000001f0f027819 */ /* 0x000fe200000006ff */
[----:B-1----:R-:W-:Y:S01]  /*1660*/  ULEA UR4, UR37, UR4, 0x18 ;  /* 0x0000000425047291 */ /* 0x002fe2000f8ec0ff */
[----:B------:R-:W-:Y:S01]  /*1670*/  R2UR UR35, R21 ;  /* 0x00000000152372ca */ /* 0x000fe200000e0000 */
[----:B------:R-:W-:Y:S01]  /*1680*/  UISETP.GE.U32.AND UP0, UPT, UR13, 0x7f, UPT ;  /* 0x0000007f0d00788c */ /* 0x000fe2000bf06070 */
[----:B------:R-:W-:Y:S01]  /*1690*/  R2UR UR11, R20 ;  /* 0x00000000140b72ca */ /* 0x000fe200000e0000 */
[----:B------:R-:W-:Y:S01]  /*16a0*/  ULEA UR8, UR6, UR4, 0x3 ;  /* 0x0000000406087291 */ /* 0x000fe2000f8e18ff */
[----:B------:R-:W-:-:S08]  /*16b0*/  UMOV UR24, URZ ;  /* 0x000000ff00187c82 */ /* 0x000fd00008000000 */
[----:B------:R1:W2:Y:S01]  /*16c0*/  SYNCS.PHASECHK.TRANS64.TRYWAIT P0, [UR8+0x28], R2 ;  /* 0x00002802ff0075a7 */ /* 0x0002a20008001108 */
[----:B------:R-:W-:Y:S02]  /*16d0*/  USHF.L.U32 UR35, UR35, 0x6, URZ ;  /* 0x0000000623237899 */ /* 0x000fe400080006ff */
[----:B------:R-:W-:Y:S01]  /*16e0*/  USHF.L.U32 UR11, UR11, 0x6, URZ ;  /* 0x000000060b0b7899 */ /* 0x000fe200080006ff */
[----:B------:R-:W-:Y:S11]  /*16f0*/  BRA.U !UP0, `(.L_x_20) ;  /* 0x0000000108a47547 */ /* 0x000ff6000b800000 */
[----:B------:R-:W-:Y:S01]  /*1700*/  UMOV UR16, URZ ;  /* 0x000000ff00107c82 */ /* 0x000fe20008000000 */
[----:B------:R-:W-:-:S05]  /*1710*/  UMOV UR17, UR6 ;  /* 0x0000000600117c82 */ /* 0x000fca0008000000 */
.L_x_25:
[----:B-1----:R-:W-:Y:S01]  /*1720*/  ULEA UR33, UR17, UR4, 0x3 ;  /* 0x0000000411217291 */ /* 0x002fe2000f8e18ff */
[----:B--2---:R-:W-:Y:S01]  /*1730*/  @!P5 MOV R3, 0x4000 ;  /* 0x000040000003d802 */ /* 0x004fe20000000f00 */
[----:B--2---:R-:W-:Y:S10]  /*1740*/  @P0 BRA `(.L_x_21) ;  /* 0x00000000000c0947 */ /* 0x004ff40003800000 */
[----:B------:R-:W-:-:S04]  /*1750*/  SHF.L.U32 R4, R15, 0x1f, RZ ;  /* 0x0000001f0f047819 */ /* 0x000fc800000006ff */
[----:B------:R-:W2:Y:S02]  /*1760*/  SYNCS.PHASECHK.TRANS64.TRYWAIT P0, [UR33+0x28], R4 ;  /* 0x00002804ff0075a7 */ /* 0x000ea40008001121 */
[----:B--2---:R-:W-:Y:S05]  /*1770*/  @!P0 BRA `(.L_x_22) ;  /* 0x0000005400b88947 */ /* 0x004fea0003800000 */
.L_x_21:
[----:B------:R2:W-:Y:S01]  /*1780*/  @!P5 SYNCS.ARRIVE.TRANS64 RZ, [UR33], R3 ;  /* 0x00000003ffffd9a7 */ /* 0x0005e20008000021 */
[----:B------:R-:W-:Y:S04]  /*1790*/  BSSY.RECONVERGENT B0, `(.L_x_23) ;  /* 0x0000003000007945 */ /* 0x000fe80003800200 */
[----:B------:R-:W-:Y:S05]  /*17a0*/  @P4 BRA `(.L_x_24) ;  /* 0x0000000000044947 */ /* 0x000fea0003800000 */
[----:B------:R-:W-:Y:S05]  /*17b0*/  BPT.TRAP 0x1 ;  /* 0x000000040000795c */ /* 0x000fea0000300000 */
.L_x_24:
[----:B------:R-:W-:Y:S05]  /*17c0*/  BSYNC.RECONVERGENT B0 ;  /* 0x0000000000007941 */ /* 0x000fea0003800200 */
.L_x_23:
[----:B------:R-:W-:Y:S02]  /*17d0*/  UIADD3 UR6, UPT, UPT, UR17, 0x1, URZ ;  /* 0x0000000111067890 */ /* 0x000fe4000fffe0ff */
[----:B------:R-:W-:Y:S02]  /*17e0*/  UIADD3 UR26, UP1, UPT, UR22, 0x80, URZ ;  /* 0x00000080161a7890 */ /* 0x000fe4000ff3e0ff */
[----:B------:R-:W-:Y:S02]  /*17f0*/  UISETP.NE.AND UP0, UPT, UR6, 0x5, UPT ;  /* 0x000000050600788c */ /* 0x000fe4000bf05270 */
[----:B------:R-:W-:Y:S02]  /*1800*/  USHF.L.U32 UR34, UR16, 0x6, URZ ;  /* 0x0000000610227899 */ /* 0x000fe400080006ff */
[----:B------:R-:W-:Y:S02]  /*1810*/  USEL UR9, URZ, 0x1, UP0 ;  /* 0x00000001ff097887 */ /* 0x000fe40008000000 */
[----:B------:R-:W-:-:S02]  /*1820*/  USEL UR6, UR6, URZ, UP0 ;  /* 0x000000ff06067287 */ /* 0x000fc40008000000 */
[----:B------:R-:W-:Y:S02]  /*1830*/  UIADD3 UR20, UP0, UPT, UR22, 0x180, URZ ;  /* 0x0000018016147890 */ /* 0x000fe4000ff1e0ff */
[----:B------:R-:W-:Y:S01]  /*1840*/  ULEA UR8, UR6, UR4, 0x3 ;  /* 0x0000000406087291 */ /* 0x000fe2000f8e18ff */
[----:B------:R-:W-:Y:S01]  /*1850*/  LOP3.LUT R15, R15, UR9, RZ, 0x3c, !PT ;  /* 0x000000090f0f7c12 */ /* 0x000fe2000f8e3cff */
[----:B------:R-:W-:Y:S02]  /*1860*/  UIADD3.X UR27, UPT, UPT, URZ, UR23, URZ, UP1, !UPT ;  /* 0x00000017ff1b7290 */ /* 0x000fe40008ffe4ff */
[----:B------:R-:W-:Y:S01]  /*1870*/  UIADD3.X UR21, UPT, UPT, URZ, UR23, URZ, UP0, !UPT ;  /* 0x00000017ff157290 */ /* 0x000fe200087fe4ff */
[----:B-1----:R-:W-:Y:S01]  /*1880*/  SHF.L.U32 R2, R15, 0x1f, RZ ;  /* 0x0000001f0f027819 */ /* 0x002fe200000006ff */
[----:B------:R-:W-:Y:S01]  /*1890*/  UMOV UR18, 0x0 ;  /* 0x0000000000127882 */ /* 0x000fe20000000000 */
[----:B------:R-:W-:Y:S01]  /*18a0*/  UMOV UR19, 0x10000000 ;  /* 0x1000000000137882 */ /* 0x000fe20000000000 */
[----:B------:R-:W-:Y:S01]  /*18b0*/  UMOV UR12, UR36 ;  /* 0x00000024000c7c82 */ /* 0x000fe20008000000 */
[----:B------:R1:W1:Y:S01]  /*18c0*/  SYNCS.PHASECHK.TRANS64.TRYWAIT P0, [UR8+0x28], R2 ;  /* 0x00002802ff0075a7 */ /* 0x0002620008001108 */
[----:B------:R-:W-:Y:S01]  /*18d0*/  ULEA UR8, UR17, UR4, 0xd ;  /* 0x0000000411087291 */ /* 0x000fe2000f8e68ff */
[----:B------:R-:W-:Y:S01]  /*18e0*/  UMOV UR9, UR33 ;  /* 0x0000002100097c82 */ /* 0x000fe20008000000 */
[----:B------:R-:W-:-:S02]  /*18f0*/  UMOV UR10, UR34 ;  /* 0x00000022000a7c82 */ /* 0x000fc40008000000 */
[----:B------:R-:W-:Y:S02]  /*1900*/  UIADD3 UR32, UPT, UPT, UR8, 0x3400, URZ ;  /* 0x0000340008207890 */ /* 0x000fe4000fffe0ff */
[----:B------:R-:W-:Y:S02]  /*1910*/  UIADD3 UR8, UPT, UPT, UR8, 0xd400, URZ ;  /* 0x0000d40008087890 */ /* 0x000fe4000fffe0ff */
[----:B------:R-:W-:Y:S01]  /*1920*/  UIADD3 UR16, UPT, UPT, UR16, 0x1, URZ ;  /* 0x0000000110107890 */ /* 0x000fe2000fffe0ff */
[----:B------:R-:W-:Y:S01]  /*1930*/  UMOV UR24, UR5 ;  /* 0x0000000500187c82 */ /* 0x000fe20008000000 */
[----:B------:R-:W-:Y:S02]  /*1940*/  UMOV UR17, UR6 ;  /* 0x0000000600117c82 */ /* 0x000fe40008000000 */
[----:B------:R-:W-:Y:S01]  /*1950*/  UISETP.NE.AND UP0, UPT, UR16, UR5, UPT ;  /* 0x000000051000728c */ /* 0x000fe2000bf05270 */
[----:B------:R1:W-:Y:S02]  /*1960*/  UTMALDG.3D [UR32], [UR26], desc[UR18] ;  /* 0x000012201a0075b4 */ /* 0x0003e40008011000 */
[----:B------:R1:W-:Y:S06]  /*1970*/  UTMALDG.3D [UR8], [UR20], desc[UR18] ;  /* 0x00001208140075b4 */ /* 0x0003ec0008011000 */
[----:B------:R-:W-:Y:S05]  /*1980*/  BRA.U UP0, `(.L_x_25) ;  /* 0xfffffffd00647547 */ /* 0x000fea000b83ffff */
.L_x_20:
[----:B-1----:R-:W-:Y:S01]  /*1990*/  ULEA UR8, UR6, UR4, 0x3 ;  /* 0x0000000406087291 */ /* 0x002fe2000f8e18ff */
[----:B------:R-:W-:Y:S01]  /*19a0*/  SHF.L.U32 R2, R15, 0x1f, RZ ;  /* 0x0000001f0f027819 */ /* 0x000fe200000006ff */
[----:B------:R-:W-:Y:S01]  /*19b0*/  @!P1 SYNCS.ARRIVE.TRANS64.A1T0 RZ, [UR4+0x88], RZ ;  /* 0x000088ffffff99a7 */ /* 0x000fe20008100004 */
[----:B------:R-:W-:-:S06]  /*19c0*/  UISETP.GT.AND UP0, UPT, UR15, UR14, UPT ;  /* 0x0000000e0f00728c */ /* 0x000fcc000bf04270 */
[----:B--2---:R1:W2:Y:S03]  /*19d0*/  SYNCS.PHASECHK.TRANS64.TRYWAIT P0, [UR8+0x28], R2 ;  /* 0x00002802ff0075a7 */ /* 0x0042a60008001108 */
[----:B------:R-:W-:Y:S05]  /*19e0*/  BRA.U !UP0, `(.L_x_26) ;  /* 0x0000000108a87547 */ /* 0x000fea000b800000 */
[----:B------:R-:W-:Y:S01]  /*19f0*/  UIADD3 UR21, UPT, UPT, UR7, UR24, URZ ;  /* 0x0000001807157290 */ /* 0x000fe2000fffe0ff */
[----:B------:R-:W-:-:S11]  /*1a00*/  UMOV UR25, UR6 ;  /* 0x0000000600197c82 */ /* 0x000fd60008000000 */
.L_x_31:
[----:B-1----:R-:W-:Y:S01]  /*1a10*/  ULEA UR17, UR25, UR4, 0x3 ;  /* 0x0000000419117291 */ /* 0x002fe2000f8e18ff */
[----:B--2---:R-:W-:Y:S01]  /*1a20*/  @!P5 MOV R3, 0x4000 ;  /* 0x000040000003d802 */ /* 0x004fe20000000f00 */
[----:B--2---:R-:W-:Y:S10]  /*1a30*/  @P0 BRA `(.L_x_27) ;  /* 0x00000000000c0947 */ /* 0x004ff40003800000 */
[----:B------:R-:W-:-:S04]  /*1a40*/  SHF.L.U32 R4, R15, 0x1f, RZ ;  /* 0x0000001f0f047819 */ /* 0x000fc800000006ff */
[----:B------:R-:W2:Y:S02]  /*1a50*/  SYNCS.PHASECHK.TRANS64.TRYWAIT P0, [UR17+0x28], R4 ;  /* 0x00002804ff0075a7 */ /* 0x000ea40008001111 */
[----:B--2---:R-:W-:Y:S05]  /*1a60*/  @!P0 BRA `(.L_x_28) ;  /* 0x0000005400148947 */ /* 0x004fea0003800000 */
.L_x_27:
[----:B------:R2:W-:Y:S01]  /*1a70*/  @!P5 SYNCS.ARRIVE.TRANS64 RZ, [UR17], R3 ;  /* 0x00000003ffffd9a7 */ /* 0x0005e20008000011 */
[----:B------:R-:W-:Y:S04]  /*1a80*/  BSSY.RECONVERGENT B0, `(.L_x_29) ;  /* 0x0000003000007945 */ /* 0x000fe80003800200 */
[----:B------:R-:W-:Y:S05]  /*1a90*/  @P4 BRA `(.L_x_30) ;  /* 0x0000000000044947 */ /* 0x000fea0003800000 */
[----:B------:R-:W-:Y:S05]  /*1aa0*/  BPT.TRAP 0x1 ;  /* 0x000000040000795c */ /* 0x000fea0000300000 */
.L_x_30:
[----:B------:R-:W-:Y:S05]  /*1ab0*/  BSYNC.RECONVERGENT B0 ;  /* 0x0000000000007941 */ /* 0x000fea0003800200 */
.L_x_29:
        /* <DEDUP_REMOVED lines=20> */
[----:B------:R-:W-:Y:S01]  /*1c00*/  UIADD3 UR8, UPT, UPT, UR8, 0xd400, URZ ;  /* 0x0000d40008087890 */ /* 0x000fe2000fffe0ff */
[----:B------:R-:W-:Y:S01]  /*1c10*/  UMOV UR9, UR17 ;  /* 0x0000001100097c82 */ /* 0x000fe20008000000 */
[----:B------:R-:W-:Y:S01]  /*1c20*/  UMOV UR10, UR18 ;  /* 0x00000012000a7c82 */ /* 0x000fe20008000000 */
[----:B------:R-:W-:Y:S01]  /*1c30*/  UIADD3 UR24, UPT, UPT, UR24, 0x1, URZ ;  /* 0x0000000118187890 */ /* 0x000fe2000fffe0ff */
[----:B------:R-:W-:-:S03]  /*1c40*/  UMOV UR25, UR6 ;  /* 0x0000000600197c82 */ /* 0x000fc60008000000 */
[----:B------:R1:W-:Y:S01]  /*1c50*/  UTMALDG.3D [UR16], [UR30], desc[UR26] ;  /* 0x00001a101e0075b4 */ /* 0x0003e20008011000 */
[----:B------:R-:W-:Y:S01]  /*1c60*/  UISETP.NE.AND UP0, UPT, UR24, UR21, UPT ;  /* 0x000000151800728c */ /* 0x000fe2000bf05270 */
[----:B------:R1:W-:Y:S08]  /*1c70*/  UTMALDG.3D [UR8], [UR28], desc[UR26] ;  /* 0x00001a081c0075b4 */ /* 0x0003f00008011000 */
[----:B------:R-:W-:Y:S05]  /*1c80*/  BRA.U UP0, `(.L_x_31) ;  /* 0xfffffffd00607547 */ /* 0x000fea000b83ffff */
.L_x_26:
[C---:B-1----:R-:W-:Y:S01]  /*1c90*/  LEA R2, R14.reuse, UR4, 0x3 ;  /* 0x000000040e027c11 */ /* 0x042fe2000f8e18ff */
[----:B------:R-:W-:Y:S01]  /*1ca0*/  NOP ;  /* 0x0000000000007918 */ /* 0x000fe20000000000 */
[----:B--2---:R-:W-:Y:S02]  /*1cb0*/  SHF.L.U32 R3, R13, 0x1f, RZ ;  /* 0x0000001f0d037819 */ /* 0x004fe400000006ff */
[----:B------:R-:W-:Y:S02]  /*1cc0*/  LEA R4, R14, UR4, 0x4 ;  /* 0x000000040e047c11 */ /* 0x000fe4000f8e20ff */
[----:B------:R-:W1:Y:S02]  /*1cd0*/  SYNCS.PHASECHK.TRANS64.TRYWAIT P0, [R2+URZ+0x90], R3 ;  /* 0x00009003020075a7 */ /* 0x000e6400080011ff */
[----:B-1----:R-:W-:Y:S05]  /*1ce0*/  @!P0 BRA `(.L_x_32) ;  /* 0x00000050008c8947 */ /* 0x002fea0003800000 */
.L_x_119:
[----:B------:R-:W2:Y:S01]  /*1cf0*/  LDS.128 R4, [R4+0x120] ;  /* 0x0001200004047984 */ /* 0x000ea20000000c00 */
[----:B---3--:R-:W-:Y:S01]  /*1d00*/  ISETP.GE.AND P0, PT, R26, 0x1, PT ;  /* 0x000000011a00780c */ /* 0x008fe20003f06270 */
[----:B-1----:R-:W-:Y:S01]  /*1d10*/  VIADD R2, R2, 0xa0 ;  /* 0x000000a002027836 */ /* 0x002fe20000000000 */
[----:B------:R-:W-:Y:S01]  /*1d20*/  @!PT LDS RZ, [RZ] ;  /* 0x00000000fffff984 */ /* 0x000fe20000000800 */
[----:B------:R-:W-:Y:S01]  /*1d30*/  @!PT LDS RZ, [RZ] ;  /* 0x00000000fffff984 */ /* 0x000fe20000000800 */
[----:B------:R-:W-:Y:S01]  /*1d40*/  @!PT LDS RZ, [RZ] ;  /* 0x00000000fffff984 */ /* 0x000fe20000000800 */
[----:B------:R-:W-:Y:S01]  /*1d50*/  @!PT LDS RZ, [RZ] ;  /* 0x00000000fffff984 */ /* 0x000fe20000000800 */
[----:B------:R1:W-:Y:S06]  /*1d60*/  MEMBAR.ALL.CTA ;  /* 0x0000000000007992 */ /* 0x0003ec0000008000 */
[----:B-1----:R-:W1:Y:S01]  /*1d70*/  FENCE.VIEW.ASYNC.S ;  /* 0x00000000000073c6 */ /* 0x002e620000000000 */
[----:B------:R-:W-:-:S04]  /*1d80*/  PRMT R2, RZ, 0x654, R2 ;  /* 0x00000654ff027816 */ /* 0x000fc80000000002 */
[----:B-1----:R1:W-:Y:S01]  /*1d90*/  SYNCS.ARRIVE.TRANS64.RED.A1T0 RZ, [R2+URZ], RZ ;  /* 0x000000ff02ff79a7 */ /* 0x0023e200081004ff */
[----:B--2---:R-:W-:-:S13]  /*1da0*/  LOP3.LUT P2, RZ, R6, 0x1, RZ, 0xc0, !PT ;  /* 0x0000000106ff7812 */ /* 0x004fda000784c0ff */
[----:B------:R-:W-:Y:S01]  /*1db0*/  @P2 SHF.R.U32.HI R3, RZ, 0x10, R5 ;  /* 0x00000010ff032819 */ /* 0x000fe20000011605 */
[----:B------:R-:W-:Y:S01]  /*1dc0*/  VOTEU.ANY UP0, P2 ;  /* 0x0000000000ff7886 */ /* 0x000fe20001000100 */
[----:B------:R-:W-:Y:S02]  /*1dd0*/  @P2 MOV R10, R4 ;  /* 0x00000004000a2202 */ /* 0x000fe40000000f00 */
[----:B------:R-:W-:Y:S02]  /*1de0*/  @P2 R2UR.BROADCAST UR8, R3 ;  /* 0x00000000030822ca */ /* 0x000fe400008e0000 */
[----:B------:R-:W-:-:S11]  /*1df0*/  @P2 LOP3.LUT R9, R5, 0xffff, RZ, 0xc0, !PT ;  /* 0x0000ffff05092812 */ /* 0x000fd600078ec0ff */
[----:B------:R-:W-:Y:S01]  /*1e00*/  @UP0 UMOV UR36, UR8 ;  /* 0x0000000800240c82 */ /* 0x000fe20008000000 */
[----:B-1----:R-:W-:Y:S05]  /*1e10*/  @!P0 BRA `(.L_x_33) ;  /* 0x0000000000b88947 */ /* 0x002fea0003800000 */
[----:B------:R-:W4:Y:S01]  /*1e20*/  LDC.64 R4, c[0x0][0xb18] ;  /* 0x0002c600ff047b82 */ /* 0x000f220000000a00 */
[----:B------:R-:W-:-:S07]  /*1e30*/  ISETP.NE.AND P3, PT, R26, 0x1, PT ;  /* 0x000000011a00780c */ /* 0x000fce0003f65270 */
[----:B------:R-:W1:Y:S08]  /*1e40*/  LDC.64 R6, c[0x0][0xb10] ;  /* 0x0002c400ff067b82 */ /* 0x000e700000000a00 */
[----:B------:R-:W2:Y:S08]  /*1e50*/  LDC R16, c[0x0][0xb20] ;  /* 0x0002c800ff107b82 */ /* 0x000eb00000000800 */
[----:B------:R-:W3:Y:S01]  /*1e60*/  LDC R17, c[0x0][0xb0c] ;  /* 0x0002c300ff117b82 */ /* 0x000ee20000000800 */
[----:B----4-:R-:W-:Y:S01]  /*1e70*/  IMAD.HI.U32 R19, R0, R5, RZ ;  /* 0x0000000500137227 */ /* 0x010fe200078e00ff */
[----:B------:R-:W-:-:S03]  /*1e80*/  ISETP.NE.AND P0, PT, R4, 0x1, PT ;  /* 0x000000010400780c */ /* 0x000fc60003f05270 */
[----:B------:R-:W-:-:S03]  /*1e90*/  IMAD.HI.U32 R5, R9, R5, RZ ;  /* 0x0000000509057227 */ /* 0x000fc600078e00ff */
[----:B------:R-:W4:Y:S01]  /*1ea0*/  LDC.64 R2, c[0x0][0xb28] ;  /* 0x0002ca00ff027b82 */ /* 0x000f220000000a00 */
[----:B-1----:R-:W-:-:S04]  /*1eb0*/  IMAD.HI.U32 R20, R8, R6, RZ ;  /* 0x0000000608147227 */ /* 0x002fc800078e00ff */
[----:B------:R-:W-:Y:S01]  /*1ec0*/  IMAD.HI.U32 R21, R10, R6, RZ ;  /* 0x000000060a157227 */ /* 0x000fe200078e00ff */
[----:B------:R-:W-:Y:S02]  /*1ed0*/  SHF.R.U32.HI R20, RZ, R7, R20 ;  /* 0x00000007ff147219 */ /* 0x000fe40000011614 */
[-C--:B--2---:R-:W-:Y:S02]  /*1ee0*/  SHF.R.U32.HI R19, RZ, R16.reuse, R19 ;  /* 0x00000010ff137219 */ /* 0x084fe40000011613 */
[----:B------:R-:W-:Y:S02]  /*1ef0*/  SHF.R.U32.HI R5, RZ, R16, R5 ;  /* 0x00000010ff057219 */ /* 0x000fe40000011605 */
[----:B------:R-:W-:Y:S02]  /*1f00*/  SEL R19, R0, R19, !P0 ;  /* 0x0000001300137207 */ /* 0x000fe40004000000 */
[----:B------:R-:W-:Y:S02]  /*1f10*/  SHF.R.U32.HI R21, RZ, R7, R21 ;  /* 0x00000007ff157219 */ /* 0x000fe40000011615 */
[----:B---3--:R-:W-:-:S02]  /*1f20*/  ISETP.NE.AND P1, PT, R17, 0x1, PT ;  /* 0x000000011100780c */ /* 0x008fc40003f25270 */
[----:B------:R-:W-:Y:S02]  /*1f30*/  SEL R5, R9, R5, !P0 ;  /* 0x0000000509057207 */ /* 0x000fe40004000000 */
[----:B------:R-:W-:Y:S02]  /*1f40*/  SEL R20, R8, R20, !P1 ;  /* 0x0000001408147207 */ /* 0x000fe40004800000 */
[----:B------:R-:W-:Y:S01]  /*1f50*/  SEL R21, R10, R21, !P1 ;  /* 0x000000150a157207 */ /* 0x000fe20004800000 */
[----:B----4-:R-:W-:-:S04]  /*1f60*/  IMAD.HI.U32 R18, R19, R2, RZ ;  /* 0x0000000213127227 */ /* 0x010fc800078e00ff */
        /* <DEDUP_REMOVED lines=10> */
[----:B------:R-:W-:-:S04]  /*2010*/  @!P0 IMAD.HI.U32 R7, R21, R2, RZ ;  /* 0x0000000215078227 */ /* 0x000fc800078e00ff */
[----:B------:R-:W-:Y:S01]  /*2020*/  IMAD.MOV R2, RZ, RZ, -R6 ;  /* 0x000000ffff027224 */ /* 0x000fe200078e0a06 */
[----:B------:R-:W-:Y:S02]  /*2030*/  @!P0 SHF.R.U32.HI R3, RZ, R3, R7 ;  /* 0x00000003ff038219 */ /* 0x000fe40000011607 */
[----:B------:R-:W-:Y:S01]  /*2040*/  IADD3 R7, PT, PT, -R5, RZ, RZ ;  /* 0x000000ff05077210 */ /* 0x000fe20007ffe1ff */
[----:B------:R-:W-:Y:S01]  /*2050*/  IMAD R2, R26, R2, R5 ;  /* 0x000000021a027224 */ /* 0x000fe200078e0205 */
        /* <DEDUP_REMOVED lines=10> */
.L_x_33:
[----:B------:R-:W1:Y:S02]  /*2100*/  LDCU UR8, c[0x0][0xb30] ;  /* 0x00016600ff0877ac */ /* 0x000e640008000800 */
[----:B-1----:R-:W-:-:S09]  /*2110*/  UISETP.NE.AND UP0, UPT, UR8, 0x1, UPT ;  /* 0x000000010800788c */ /* 0x002fd2000bf05270 */
[----:B------:R-:W-:Y:S05]  /*2120*/  BRA.U UP0, `(.L_x_34) ;  /* 0x0000000100407547 */ /* 0x000fea000b800000 */
[----:B------:R-:W1:Y:S08]  /*2130*/  LDC.64 R4, c[0x0][0xb10] ;  /* 0x0002c400ff047b82 */ /* 0x000e700000000a00 */
[----:B------:R-:W2:Y:S08]  /*2140*/  LDC.64 R2, c[0x0][0xb18] ;  /* 0x0002c600ff027b82 */ /* 0x000eb00000000a00 */
[----:B------:R-:W3:Y:S08]  /*2150*/  LDC R6, c[0x0][0xb20] ;  /* 0x0002c800ff067b82 */ /* 0x000ef00000000800 */
[----:B------:R-:W4:Y:S01]  /*2160*/  LDC R7, c[0x0][0xb0c] ;  /* 0x0002c300ff077b82 */ /* 0x000f220000000800 */
[----:B-1----:R-:W-:-:S05]  /*2170*/  IMAD.HI.U32 R4, R10, R4, RZ ;  /* 0x000000040a047227 */ /* 0x002fca00078e00ff */
[----:B------:R-:W-:Y:S01]  /*2180*/  SHF.R.U32.HI R4, RZ, R5, R4 ;  /* 0x00000005ff047219 */ /* 0x000fe20000011604 */
[----:B--2---:R-:W-:Y:S01]  /*2190*/  IMAD.HI.U32 R3, R9, R3, RZ ;  /* 0x0000000309037227 */ /* 0x004fe200078e00ff */
[----:B------:R-:W-:-:S04]  /*21a0*/  ISETP.NE.AND P0, PT, R2, 0x1, PT ;  /* 0x000000010200780c */ /* 0x000fc80003f05270 */
[----:B---3--:R-:W-:-:S04]  /*21b0*/  SHF.R.U32.HI R3, RZ, R6, R3 ;  /* 0x00000006ff037219 */ /* 0x008fc80000011603 */
[----:B------:R-:W-:Y:S02]  /*21c0*/  SEL R3, R9, R3, !P0 ;  /* 0x0000000309037207 */ /* 0x000fe40004000000 */
[----:B----4-:R-:W-:-:S04]  /*21d0*/  ISETP.NE.AND P1, PT, R7, 0x1, PT ;  /* 0x000000010700780c */ /* 0x010fc80003f25270 */
[----:B------:R-:W-:-:S05]  /*21e0*/  SEL R4, R10, R4, !P1 ;  /* 0x000000040a047207 */ /* 0x000fca0004800000 */
[----:B------:R-:W-:Y:S02]  /*21f0*/  IMAD.IADD R5, R3, 0x1, -R4 ;  /* 0x0000000103057824 */ /* 0x000fe400078e0a04 */
[----:B------:R-:W-:Y:S02]  /*2200*/  IMAD.IADD R3, R4, 0x1, -R3 ;  /* 0x0000000104037824 */ /* 0x000fe400078e0a03 */
[----:B------:R-:W-:Y:S02]  /*2210*/  IMAD R10, R5, R7, R10 ;  /* 0x00000007050a7224 */ /* 0x000fe400078e020a */
[----:B------:R-:W-:-:S07]  /*2220*/  IMAD R9, R3, R2, R9 ;  /* 0x0000000203097224 */ /* 0x000fce00078e0209 */
.L_x_34:
[----:B------:R-:W-:Y:S01]  /*2230*/  VIADD R14, R14, 0x1 ;  /* 0x000000010e0e7836 */ /* 0x000fe20000000000 */
[----:B------:R-:W-:Y:S01]  /*2240*/  PLOP3.LUT P1, PT, PT, PT, PT, 0x80, 0x8 ;  /* 0x000000000008781c */ /* 0x000fe20003f2f070 */
[----:B------:R-:W-:Y:S02]  /*2250*/  IMAD.IADD R21, R10, 0x1, R59 ;  /* 0x000000010a157824 */ /* 0x000fe400078e023b */
[----:B------:R-:W-:Y:S01]  /*2260*/  IMAD.IADD R20, R9, 0x1, R58 ;  /* 0x0000000109147824 */ /* 0x000fe200078e023a */
[----:B------:R-:W-:-:S04]  /*2270*/  ISETP.NE.AND P0, PT, R14, 0x2, PT ;  /* 0x000000020e00780c */ /* 0x000fc80003f05270 */
[----:B------:R-:W-:Y:S02]  /*2280*/  SEL R2, RZ, 0x1, P0 ;  /* 0x00000001ff027807 */ /* 0x000fe40000000000 */
[----:B------:R-:W-:Y:S02]  /*2290*/  SEL R14, R14, RZ, P0 ;  /* 0x000000ff0e0e7207 */ /* 0x000fe40000000000 */
[----:B------:R-:W-:Y:S01]  /*22a0*/  LOP3.LUT R13, R13, R2, RZ, 0x3c, !PT ;  /* 0x000000020d0d7212 */ /* 0x000fe200078e3cff */
[----:B------:R-:W-:Y:S06]  /*22b0*/  @P2 BRA `(.L_x_35) ;  /* 0xfffffff000a02947 */ /* 0x000fec000383ffff */
[----:B------:R-:W-:Y:S01]  /*22c0*/  UIADD3 UR4, UPT, UPT, UR4, 0x28, URZ ;  /* 0x0000002804047890 */ /* 0x000fe2000fffe0ff */
[----:B------:R-:W-:-:S03]  /*22d0*/  SHF.L.U32 R2, R15, 0x1f, RZ ;  /* 0x0000001f0f027819 */ /* 0x000fc600000006ff */
[----:B------:R-:W-:-:S09]  /*22e0*/  ULEA UR5, UR6, UR4, 0x3 ;  /* 0x0000000406057291 */ /* 0x000fd2000f8e18ff */
[----:B------:R-:W1:Y:S02]  /*22f0*/  SYNCS.PHASECHK.TRANS64.TRYWAIT P0, [UR5], R2 ;  /* 0x00000002ff0075a7 */ /* 0x000e640008001105 */
[----:B-1----:R-:W-:Y:S05]  /*2300*/  @!P0 BRA `(.L_x_36) ;  /* 0x0000004c00188947 */ /* 0x002fea0003800000 */
.L_x_121:
[----:B------:R-:W-:-:S04]  /*2310*/  UIADD3 UR6, UPT, UPT, UR6, 0x1, URZ ;  /* 0x0000000106067890 */ /* 0x000fc8000fffe0ff */
[----:B------:R-:W-:-:S04]  /*2320*/  UISETP.NE.AND UP0, UPT, UR6, 0x5, UPT ;  /* 0x000000050600788c */ /* 0x000fc8000bf05270 */
[----:B------:R-:W-:Y:S02]  /*2330*/  USEL UR7, URZ, 0x1, UP0 ;  /* 0x00000001ff077887 */ /* 0x000fe40008000000 */
[----:B------:R-:W-:-:S04]  /*2340*/  USEL UR6, UR6, URZ, UP0 ;  /* 0x000000ff06067287 */ /* 0x000fc80008000000 */
[----:B------:R-:W-:Y:S01]  /*2350*/  ULEA UR5, UR6, UR4, 0x3 ;  /* 0x0000000406057291 */ /* 0x000fe2000f8e18ff */
[----:B-1----:R-:W-:-:S04]  /*2360*/  LOP3.LUT R2, R15, UR7, RZ, 0x3c, !PT ;  /* 0x000000070f027c12 */ /* 0x002fc8000f8e3cff */
[----:B------:R-:W-:-:S04]  /*2370*/  SHF.L.U32 R3, R2, 0x1f, RZ ;  /* 0x0000001f02037819 */ /* 0x000fc800000006ff */
[----:B------:R-:W1:Y:S02]  /*2380*/  SYNCS.PHASECHK.TRANS64.TRYWAIT P0, [UR5], R3 ;  /* 0x00000003ff0075a7 */ /* 0x000e640008001105 */
[----:B-1----:R-:W-:Y:S05]  /*2390*/  @!P0 BRA `(.L_x_37) ;  /* 0x0000004c000c8947 */ /* 0x002fea0003800000 */
.L_x_123:
[----:B------:R-:W-:-:S04]  /*23a0*/  UIADD3 UR6, UPT, UPT, UR6, 0x1, URZ ;  /* 0x0000000106067890 */ /* 0x000fc8000fffe0ff */
[----:B------:R-:W-:-:S04]  /*23b0*/  UISETP.NE.AND UP0, UPT, UR6, 0x5, UPT ;  /* 0x000000050600788c */ /* 0x000fc8000bf05270 */
[----:B------:R-:W-:Y:S02]  /*23c0*/  USEL UR7, URZ, 0x1, UP0 ;  /* 0x00000001ff077887 */ /* 0x000fe40008000000 */
[----:B------:R-:W-:-:S04]  /*23d0*/  USEL UR6, UR6, URZ, UP0 ;  /* 0x000000ff06067287 */ /* 0x000fc80008000000 */
[----:B------:R-:W-:Y:S01]  /*23e0*/  ULEA UR5, UR6, UR4, 0x3 ;  /* 0x0000000406057291 */ /* 0x000fe2000f8e18ff */
[----:B------:R-:W-:-:S04]  /*23f0*/  LOP3.LUT R2, R2, UR7, RZ, 0x3c, !PT ;  /* 0x0000000702027c12 */ /* 0x000fc8000f8e3cff */
[----:B-1----:R-:W-:-:S04]  /*2400*/  SHF.L.U32 R3, R2, 0x1f, RZ ;  /* 0x0000001f02037819 */ /* 0x002fc800000006ff */
[----:B------:R-:W1:Y:S02]  /*2410*/  SYNCS.PHASECHK.TRANS64.TRYWAIT P0, [UR5], R3 ;  /* 0x00000003ff0075a7 */ /* 0x000e640008001105 */
[----:B-1----:R-:W-:Y:S05]  /*2420*/  @!P0 BRA `(.L_x_38) ;  /* 0x0000004c00008947 */ /* 0x002fea0003800000 */
.L_x_125:
        /* <DEDUP_REMOVED lines=9> */
.L_x_127:
[----:B------:R-:W-:-:S04]  /*24c0*/  UIADD3 UR6, UPT, UPT, UR6, 0x1, URZ ;  /* 0x0000000106067890 */ /* 0x000fc8000fffe0ff */
[----:B------:R-:W-:-:S04]  /*24d0*/  UISETP.NE.AND UP0, UPT, UR6, 0x5, UPT ;  /* 0x000000050600788c */ /* 0x000fc8000bf05270 */
[----:B------:R-:W-:Y:S02]  /*24e0*/  USEL UR5, URZ, 0x1, UP0 ;  /* 0x00000001ff057887 */ /* 0x000fe40008000000 */
[----:B------:R-:W-:-:S04]  /*24f0*/  USEL UR6, UR6, URZ, UP0 ;  /* 0x000000ff06067287 */ /* 0x000fc80008000000 */
[----:B------:R-:W-:Y:S01]  /*2500*/  ULEA UR6, UR6, UR4, 0x3 ;  /* 0x0000000406067291 */ /* 0x000fe2000f8e18ff */
[----:B------:R-:W-:-:S04]  /*2510*/  LOP3.LUT R2, R2, UR5, RZ, 0x3c, !PT ;  /* 0x0000000502027c12 */ /* 0x000fc8000f8e3cff */
[----:B------:R-:W-:Y:S01]  /*2520*/  SHF.L.U32 R2, R2, 0x1f, RZ ;  /* 0x0000001f02027819 */ /* 0x000fe200000006ff */
[----:B-1--4-:R-:W-:-:S07]  /*2530*/  IMAD.U32 R0, RZ, RZ, UR6 ;  /* 0x00000006ff007e24 */ /* 0x012fce000f8e00ff */
.L_x_40:
[----:B-1----:R1:W2:Y:S02]  /*2540*/  SYNCS.PHASECHK.TRANS64.TRYWAIT P0, [R0+URZ], R2 ;  /* 0x00000002000075a7 */ /* 0x0022a400080011ff */
[----:B--2---:R-:W-:Y:S05]  /*2550*/  @!P0 NANOSLEEP.SYNCS 0x989680 ;  /* 0x009896800000895d */ /* 0x004fea0003900000 */
[----:B------:R-:W2:Y:S02]  /*2560*/  @!P0 SYNCS.PHASECHK.TRANS64 P0, [R0+URZ], R2 ;  /* 0x00000002000085a7 */ /* 0x000ea400080010ff */
[----:B--2---:R-:W-:Y:S05]  /*2570*/  @P0 EXIT ;  /* 0x000000000000094d */ /* 0x004fea0003800000 */
[----:B------:R-:W-:Y:S05]  /*2580*/  BRA `(.L_x_40) ;  /* 0xfffffffc00ec7947 */ /* 0x000fea000383ffff */
.L_x_17:
[----:B------:R-:W-:-:S04]  /*2590*/  UISETP.NE.AND UP1, UPT, UR37, URZ, UPT ;  /* 0x000000ff2500728c */ /* 0x000fc8000bf25270 */
[----:B------:R-:W-:-:S09]  /*25a0*/  UISETP.NE.OR UP1, UPT, UR8, 0x1, UP1 ;  /* 0x000000010800788c */ /* 0x000fd20008f25670 */
[----:B------:R-:W-:Y:S05]  /*25b0*/  BRA.U UP1, `(.L_x_41) ;  /* 0x0000000501487547 */ /* 0x000fea000b800000 */
[----:B------:R-:W-:Y:S01]  /*25c0*/  ISETP.NE.AND P2, PT, R2, RZ, PT ;  /* 0x000000ff0200720c */ /* 0x000fe20003f45270 */
[----:B------:R-:W-:Y:S01]  /*25d0*/  IMAD.MOV.U32 R12, RZ, RZ, 0x1 ;  /* 0x00000001ff0c7424 */ /* 0x000fe200078e00ff */
[----:B------:R-:W-:Y:S02]  /*25e0*/  CS2R R10, SRZ ;  /* 0x00000000000a7805 */ /* 0x000fe4000001ff00 */
[----:B------:R-:W-:Y:S01]  /*25f0*/  CS2R R8, SRZ ;  /* 0x0000000000087805 */ /* 0x000fe2000001ff00 */
[----:B------:R-:W-:Y:S01]  /*2600*/  UMOV UR4, 0x400 ;  /* 0x0000040000047882 */ /* 0x000fe20000000000 */
[----:B------:R-:W-:Y:S01]  /*2610*/  UMOV UR6, URZ ;  /* 0x000000ff00067c82 */ /* 0x000fe20008000000 */
[----:B------:R-:W-:-:S12]  /*2620*/  ULEA UR37, UR37, UR4, 0x18 ;  /* 0x0000000425257291 */ /* 0x000fd8000f8ec0ff */
.L_x_45:
[----:B------:R-:W-:Y:S02]  /*2630*/  LEA R0, R8, UR37, 0x3 ;  /* 0x0000002508007c11 */ /* 0x000fe4000f8e18ff */
[----:B------:R-:W-:-:S03]  /*2640*/  SHF.L.U32 R4, R9, 0x1f, RZ ;  /* 0x0000001f09047819 */ /* 0x000fc600000006ff */
[----:B------:R-:W-:Y:S01]  /*2650*/  VIADD R5, R0, 0x100 ;  /* 0x0000010000057836 */ /* 0x000fe20000000000 */
[----:B------:R-:W1:Y:S02]  /*2660*/  SYNCS.PHASECHK.TRANS64.TRYWAIT P0, [R0+URZ+0xf0], R4 ;  /* 0x0000f004000075a7 */ /* 0x000e6400080011ff */
[----:B-1----:R-:W-:Y:S05]  /*2670*/  @!P0 BRA `(.L_x_42) ;  /* 0x00000048009c8947 */ /* 0x002fea0003800000 */
.L_x_128:
[----:B------:R-:W-:Y:S01]  /*2680*/  ULEA UR5, UR6, UR37, 0x3 ;  /* 0x0000002506057291 */ /* 0x000fe2000f8e18ff */
[----:B-1----:R-:W-:Y:S01]  /*2690*/  PRMT R0, RZ, 0x654, R5 ;  /* 0x00000654ff007816 */ /* 0x002fe20000000005 */
[----:B------:R-:W-:Y:S01]  /*26a0*/  @!P2 IMAD.MOV.U32 R4, RZ, RZ, 0x10 ;  /* 0x00000010ff04a424 */ /* 0x000fe200078e00ff */
[----:B------:R-:W-:Y:S01]  /*26b0*/  SHF.L.U32 R5, R12, 0x1f, RZ ;  /* 0x0000001f0c057819 */ /* 0x000fe200000006ff */
[----:B------:R-:W-:Y:S01]  /*26c0*/  UIADD3 UR4, UPT, UPT, UR5, 0x90, URZ ;  /* 0x0000009005047890 */ /* 0x000fe2000fffe0ff */
[----:B------:R1:W-:Y:S05]  /*26d0*/  SYNCS.ARRIVE.TRANS64.RED.A1T0 RZ, [R0+URZ], RZ ;  /* 0x000000ff00ff79a7 */ /* 0x0003ea00081004ff */
[----:B------:R-:W-:Y:S01]  /*26e0*/  IMAD.U32 R6, RZ, RZ, UR4 ;  /* 0x00000004ff067e24 */ /* 0x000fe2000f8e00ff */
[----:B------:R-:W2:Y:S04]  /*26f0*/  SYNCS.PHASECHK.TRANS64.TRYWAIT P0, [UR5+0xa0], R5 ;  /* 0x0000a005ff0075a7 */ /* 0x000ea80008001105 */
[----:B------:R-:W-:Y:S01]  /*2700*/  PRMT R6, R2, 0x654, R6 ;  /* 0x0000065402067816 */ /* 0x000fe20000000006 */
[----:B-12---:R-:W-:Y:S06]  /*2710*/  @!P0 BRA `(.L_x_43) ;  /* 0x0000004800888947 */ /* 0x006fec0003800000 */
.L_x_130:
[----:B------:R-:W-:Y:S01]  /*2720*/  ULEA UR4, UR6, UR37, 0x4 ;  /* 0x0000002506047291 */ /* 0x000fe2000f8e20ff */
[----:B------:R-:W-:Y:S01]  /*2730*/  SEL R3, R6, R3, !P2 ;  /* 0x0000000306037207 */ /* 0x000fe20005000000 */
[----:B------:R-:W-:Y:S01]  /*2740*/  UIADD3 UR5, UPT, UPT, UR5, 0x90, URZ ;  /* 0x0000009005057890 */ /* 0x000fe2000fffe0ff */
[----:B-1----:R-:W-:Y:S01]  /*2750*/  LEA R0, R11, UR37, 0x3 ;  /* 0x000000250b007c11 */ /* 0x002fe2000f8e18ff */
[----:B------:R-:W-:Y:S01]  /*2760*/  UIADD3 UR4, UPT, UPT, UR4, 0x120, URZ ;  /* 0x0000012004047890 */ /* 0x000fe2000fffe0ff */
[----:B------:R1:W-:Y:S01]  /*2770*/  @!P2 SYNCS.ARRIVE.TRANS64.RED RZ, [R3+URZ], R4 ;  /* 0x0000000403ffa9a7 */ /* 0x0003e200080004ff */
[----:B------:R-:W-:Y:S01]  /*2780*/  UIADD3 UR6, UPT, UPT, UR6, 0x1, URZ ;  /* 0x0000000106067890 */ /* 0x000fe2000fffe0ff */
[----:B------:R-:W-:-:S03]  /*2790*/  VIADD R8, R8, 0x1 ;  /* 0x0000000108087836 */ /* 0x000fc60000000000 */
[----:B------:R-:W-:Y:S02]  /*27a0*/  UISETP.NE.AND UP0, UPT, UR6, 0x2, UPT ;  /* 0x000000020600788c */ /* 0x000fe4000bf05270 */
[----:B------:R-:W-:Y:S01]  /*27b0*/  ISETP.NE.AND P0, PT, R8, 0x2, PT ;  /* 0x000000020800780c */ /* 0x000fe20003f05270 */
[----:B------:R-:W-:Y:S06]  /*27c0*/  UGETNEXTWORKID.BROADCAST [UR4], [UR5] ;  /* 0x00000000040073ca */ /* 0x000fec0008000100 */
[----:B------:R-:W-:Y:S02]  /*27d0*/  USEL UR4, URZ, 0x1, UP0 ;  /* 0x00000001ff047887 */ /* 0x000fe40008000000 */
[----:B------:R-:W-:-:S04]  /*27e0*/  USEL UR6, UR6, URZ, UP0 ;  /* 0x000000ff06067287 */ /* 0x000fc80008000000 */
[----:B------:R-:W-:Y:S02]  /*27f0*/  LOP3.LUT R12, R12, UR4, RZ, 0x3c, !PT ;  /* 0x000000040c0c7c12 */ /* 0x000fe4000f8e3cff */
[----:B-1----:R-:W-:-:S04]  /*2800*/  SHF.L.U32 R4, R10, 0x1f, RZ ;  /* 0x0000001f0a047819 */ /* 0x002fc800000006ff */
[----:B------:R-:W1:Y:S02]  /*2810*/  SYNCS.PHASECHK.TRANS64.TRYWAIT P1, [R0+URZ+0x90], R4 ;  /* 0x00009004000075a7 */ /* 0x000e6400080211ff */
[----:B-1----:R-:W-:Y:S05]  /*2820*/  @!P1 BRA `(.L_x_44) ;  /* 0x00000048005c9947 */ /* 0x002fea0003800000 */
.L_x_131:
[C---:B-1----:R-:W-:Y:S01]  /*2830*/  LEA R4, R11.reuse, UR37, 0x4 ;  /* 0x000000250b047c11 */ /* 0x042fe2000f8e20ff */
[----:B------:R-:W-:Y:S01]  /*2840*/  VIADD R0, R0, 0xa0 ;  /* 0x000000a000007836 */ /* 0x000fe20000000000 */
[----:B------:R-:W-:Y:S01]  /*2850*/  SEL R8, R8, RZ, P0 ;  /* 0x000000ff08087207 */ /* 0x000fe20000000000 */
[----:B------:R-:W-:-:S03]  /*2860*/  VIADD R11, R11, 0x1 ;  /* 0x000000010b0b7836 */ /* 0x000fc60000000000 */
[----:B------:R-:W1:Y:S01]  /*2870*/  LDS.128 R4, [R4+0x120] ;  /* 0x0001200004047984 */ /* 0x000e620000000c00 */
[----:B------:R-:W-:Y:S02]  /*2880*/  PRMT R0, RZ, 0x654, R0 ;  /* 0x00000654ff007816 */ /* 0x000fe40000000000 */
[C---:B------:R-:W-:Y:S01]  /*2890*/  ISETP.NE.AND P1, PT, R11.reuse, 0x2, PT ;  /* 0x000000020b00780c */ /* 0x040fe20003f25270 */
[----:B------:R-:W-:Y:S01]  /*28a0*/  @!PT LDS RZ, [RZ] ;  /* 0x00000000fffff984 */ /* 0x000fe20000000800 */
[----:B------:R-:W-:Y:S01]  /*28b0*/  @!PT LDS RZ, [RZ] ;  /* 0x00000000fffff984 */ /* 0x000fe20000000800 */
[----:B------:R-:W-:Y:S01]  /*28c0*/  @!PT LDS RZ, [RZ] ;  /* 0x00000000fffff984 */ /* 0x000fe20000000800 */
[----:B------:R-:W-:Y:S01]  /*28d0*/  @!PT LDS RZ, [RZ] ;  /* 0x00000000fffff984 */ /* 0x000fe20000000800 */
[----:B------:R2:W-:Y:S06]  /*28e0*/  MEMBAR.ALL.CTA ;  /* 0x0000000000007992 */ /* 0x0005ec0000008000 */
[----:B--2---:R-:W2:Y:S01]  /*28f0*/  FENCE.VIEW.ASYNC.S ;  /* 0x00000000000073c6 */ /* 0x004ea20000000000 */
[----:B------:R-:W-:Y:S01]  /*2900*/  SEL R11, R11, RZ, P1 ;  /* 0x000000ff0b0b7207 */ /* 0x000fe20000800000 */
[----:B--2---:R2:W-:Y:S01]  /*2910*/  SYNCS.ARRIVE.TRANS64.RED.A1T0 RZ, [R0+URZ], RZ ;  /* 0x000000ff00ff79a7 */ /* 0x0045e200081004ff */
[----:B-1----:R-:W-:-:S02]  /*2920*/  LOP3.LUT P3, RZ, R6, 0x1, RZ, 0xc0, !PT ;  /* 0x0000000106ff7812 */ /* 0x002fc4000786c0ff */
[----:B------:R-:W-:-:S04]  /*2930*/  SEL R4, RZ, 0x1, P1 ;  /* 0x00000001ff047807 */ /* 0x000fc80000800000 */
[----:B------:R-:W-:Y:S02]  /*2940*/  LOP3.LUT R10, R10, R4, RZ, 0x3c, !PT ;  /* 0x000000040a0a7212 */ /* 0x000fe400078e3cff */
[----:B--2---:R-:W-:-:S04]  /*2950*/  SEL R0, RZ, 0x1, P0 ;  /* 0x00000001ff007807 */ /* 0x004fc80000000000 */
[----:B------:R-:W-:Y:S01]  /*2960*/  LOP3.LUT R9, R9, R0, RZ, 0x3c, !PT ;  /* 0x0000000009097212 */ /* 0x000fe200078e3cff */
[----:B------:R-:W-:Y:S06]  /*2970*/  @P3 BRA `(.L_x_45) ;  /* 0xfffffffc002c3947 */ /* 0x000fec000383ffff */
[----:B------:R-:W-:Y:S01]  /*2980*/  ULEA UR5, UR6, UR37, 0x3 ;  /* 0x0000002506057291 */ /* 0x000fe2000f8e18ff */
[----:B------:R-:W-:-:S08]  /*2990*/  SHF.L.U32 R2, R12, 0x1f, RZ ;  /* 0x0000001f0c027819 */ /* 0x000fd000000006ff */
[----:B------:R-:W1:Y:S02]  /*29a0*/  SYNCS.PHASECHK.TRANS64 P0, [UR5+0xa0], R2 ;  /* 0x0000a002ff0075a7 */ /* 0x000e640008001005 */
[----:B-1----:R-:W-:Y:S05]  /*29b0*/  @P0 BRA `(.L_x_46) ;  /* 0x0000000000080947 */ /* 0x002fea0003800000 */
[----:B------:R-:W1:Y:S02]  /*29c0*/  SYNCS.PHASECHK.TRANS64.TRYWAIT P0, [UR5+0xa0], R2 ;  /* 0x0000a002ff0075a7 */ /* 0x000e640008001105 */
[----:B-1----:R-:W-:Y:S05]  /*29d0*/  @!P0 BRA `(.L_x_47) ;  /* 0x0000004800048947 */ /* 0x002fea0003800000 */
.L_x_46:
[----:B------:R-:W-:-:S04]  /*29e0*/  UIADD3 UR4, UPT, UPT, UR6, 0x1, URZ ;  /* 0x0000000106047890 */ /* 0x000fc8000fffe0ff */
[----:B------:R-:W-:-:S04]  /*29f0*/  UISETP.NE.AND UP0, UPT, UR4, 0x2, UPT ;  /* 0x000000020400788c */ /* 0x000fc8000bf05270 */
[----:B------:R-:W-:Y:S02]  /*2a00*/  USEL UR7, URZ, 0x1, UP0 ;  /* 0x00000001ff077887 */ /* 0x000fe40008000000 */
[----:B------:R-:W-:-:S04]  /*2a10*/  USEL UR4, UR4, URZ, UP0 ;  /* 0x000000ff04047287 */ /* 0x000fc80008000000 */
[----:B------:R-:W-:Y:S01]  /*2a20*/  ULEA UR4, UR4, UR37, 0x3 ;  /* 0x0000002504047291 */ /* 0x000fe2000f8e18ff */
[----:B-1----:R-:W-:-:S04]  /*2a30*/  LOP3.LUT R2, R12, UR7, RZ, 0x3c, !PT ;  /* 0x000000070c027c12 */ /* 0x002fc8000f8e3cff */
[----:B------:R-:W-:-:S04]  /*2a40*/  SHF.L.U32 R0, R2, 0x1f, RZ ;  /* 0x0000001f02007819 */ /* 0x000fc800000006ff */
[----:B------:R-:W1:Y:S02]  /*2a50*/  SYNCS.PHASECHK.TRANS64 P0, [UR4+0xa0], R0 ;  /* 0x0000a000ff0075a7 */ /* 0x000e640008001004 */
[----:B-1----:R-:W-:Y:S05]  /*2a60*/  @P0 EXIT ;  /* 0x000000000000094d */ /* 0x002fea0003800000 */
[----:B------:R-:W-:Y:S02]  /*2a70*/  SHF.L.U32 R2, R2, 0x1f, RZ ;  /* 0x0000001f02027819 */ /* 0x000fe400000006ff */
[----:B------:R-:W-:-:S07]  /*2a80*/  MOV R0, UR4 ;  /* 0x0000000400007c02 */ /* 0x000fce0008000f00 */
.L_x_48:
[----:B-1----:R1:W2:Y:S02]  /*2a90*/  SYNCS.PHASECHK.TRANS64.TRYWAIT P0, [R0+URZ+0xa0], R2 ;  /* 0x0000a002000075a7 */ /* 0x0022a400080011ff */
[----:B--2---:R-:W-:Y:S05]  /*2aa0*/  @!P0 NANOSLEEP.SYNCS 0x989680 ;  /* 0x009896800000895d */ /* 0x004fea0003900000 */
[----:B------:R-:W2:Y:S02]  /*2ab0*/  @!P0 SYNCS.PHASECHK.TRANS64 P0, [R0+URZ+0xa0], R2 ;  /* 0x0000a002000085a7 */ /* 0x000ea400080010ff */
[----:B--2---:R-:W-:Y:S05]  /*2ac0*/  @P0 EXIT ;  /* 0x000000000000094d */ /* 0x004fea0003800000 */
[----:B------:R-:W-:Y:S05]  /*2ad0*/  BRA `(.L_x_48) ;  /* 0xfffffffc00ec7947 */ /* 0x000fea000383ffff */
.L_x_41:
[----:B------:R-:W-:-:S09]  /*2ae0*/  UISETP.NE.AND UP1, UPT, UR8, URZ, UPT ;  /* 0x000000ff0800728c */ /* 0x000fd2000bf25270 */
[----:B------:R-:W-:Y:S05]  /*2af0*/  BRA.U UP1, `(.L_x_49) ;  /* 0x0000000d01cc7547 */ /* 0x000fea000b800000 */
[----:B------:R-:W-:Y:S01]  /*2b00*/  UMOV UR4, 0x40 ;  /* 0x0000004000047882 */ /* 0x000fe20000000000 */
[----:B------:R-:W-:Y:S01]  /*2b10*/  NOP ;  /* 0x0000000000007918 */ /* 0x000fe20000000000 */
[----:B------:R-:W-:Y:S01]  /*2b20*/  ULEA UR4, UR37, UR4, 0x18 ;  /* 0x0000000425047291 */ /* 0x000fe2000f8ec0ff */
[----:B------:R-:W-:Y:S02]  /*2b30*/  UMOV UR5, 0x400 ;  /* 0x0000040000057882 */ /* 0x000fe40000000000 */
[----:B------:R-:W-:-:S06]  /*2b40*/  ULEA UR37, UR37, UR5, 0x18 ;  /* 0x0000000525257291 */ /* 0x000fcc000f8ec0ff */
[----:B------:R-:W1:Y:S02]  /*2b50*/  LDS.U8 R0, [UR4+0x1c] ;  /* 0x00001c04ff007984 */ /* 0x000e640008000000 */
[----:B-1----:R-:W-:-:S13]  /*2b60*/  ISETP.NE.AND P0, PT, R0, RZ, PT ;  /* 0x000000ff0000720c */ /* 0x002fda0003f05270 */
[----:B------:R-:W-:Y:S05]  /*2b70*/  @P0 BRA `(.L_x_50) ;  /* 0x0000000000580947 */ /* 0x000fea0003800000 */
[----:B------:R-:W-:-:S13]  /*2b80*/  ELECT P0, URZ, PT ;  /* 0x0000000000ff782f */ /* 0x000fda0003800000 */
[----:B------:R-:W-:Y:S05]  /*2b90*/  @!P0 BRA `(.L_x_51) ;  /* 0x0000000000608947 */ /* 0x000fea0003800000 */
[----:B------:R-:W-:Y:S01]  /*2ba0*/  UMOV UR5, 0x10 ;  /* 0x0000001000057882 */ /* 0x000fe20000000000 */
[----:B------:R-:W-:Y:S01]  /*2bb0*/  HFMA2 R0, -RZ, RZ, 0, 5.9604644775390625e-08 ;  /* 0x00000001ff007431 */ /* 0x000fe200000001ff */
[----:B------:R-:W-:-:S03]  /*2bc0*/  MOV R2, 0xffff ;  /* 0x0000ffff00027802 */ /* 0x000fc60000000f00 */
[----:B------:R-:W-:Y:S04]  /*2bd0*/  DEPBAR.LE SB1, 0x36 ;  /* 0x00009d800000791a */ /* 0x000fe80000000000 */
[----:B------:R-:W1:Y:S02]  /*2be0*/  UTCATOMSWS.FIND_AND_SET.ALIGN UP0, UR5, UR5 ;  /* 0x00000005000575e3 */ /* 0x000e640008000800 */
[----:B-1----:R-:W-:Y:S01]  /*2bf0*/  MOV R3, UR5 ;  /* 0x0000000500037c02 */ /* 0x002fe20008000f00 */
[----:B------:R-:W-:Y:S06]  /*2c00*/  BRA.U UP0, `(.L_x_52) ;  /* 0x0000000100187547 */ /* 0x000fec000b800000 */
.L_x_53:
[----:B------:R-:W-:Y:S05]  /*2c10*/  NANOSLEEP 0x64 ;  /* 0x000000640000795d */ /* 0x000fea0003800000 */
[----:B------:R-:W-:-:S05]  /*2c20*/  UMOV UR5, 0x10 ;  /* 0x0000001000057882 */ /* 0x000fca0000000000 */
[----:B------:R-:W-:Y:S04]  /*2c30*/  DEPBAR.LE SB1, 0x36 ;  /* 0x00009d800000791a */ /* 0x000fe80000000000 */
[----:B------:R-:W1:Y:S02]  /*2c40*/  UTCATOMSWS.FIND_AND_SET.ALIGN UP0, UR5, UR5 ;  /* 0x00000005000575e3 */ /* 0x000e640008000800 */
[----:B-1----:R-:W-:Y:S01]  /*2c50*/  MOV R3, UR5 ;  /* 0x0000000500037c02 */ /* 0x002fe20008000f00 */
[----:B------:R-:W-:Y:S05]  /*2c60*/  BRA.U !UP0, `(.L_x_53) ;  /* 0xfffffffd08e87547 */ /* 0x000fea000b83ffff */
.L_x_52:
[-C--:B------:R-:W-:Y:S02]  /*2c70*/  SHF.L.U32 R2, R2, R3.reuse, RZ ;  /* 0x0000000302027219 */ /* 0x080fe400000006ff */
[----:B------:R-:W-:Y:S01]  /*2c80*/  SHF.L.U32 R0, R0, R3, RZ ;  /* 0x0000000300007219 */ /* 0x000fe200000006ff */
[----:B------:R-:W-:Y:S02]  /*2c90*/  IMAD.SHL.U32 R3, R3, 0x20, RZ ;  /* 0x0000002003037824 */ /* 0x000fe400078e00ff */
[----:B------:R1:W-:Y:S04]  /*2ca0*/  ATOMS.OR RZ, [UR4+0x14], R2 ;  /* 0x00001402ffff798c */ /* 0x0003e8000b000004 */
[----:B------:R1:W-:Y:S04]  /*2cb0*/  ATOMS.OR RZ, [UR4+0x18], R0 ;  /* 0x00001800ffff798c */ /* 0x0003e8000b000004 */
[----:B------:R1:W-:Y:S01]  /*2cc0*/  STS [UR37+0x140], R3 ;  /* 0x00014003ff007988 */ /* 0x0003e20008000825 */
[----:B------:R-:W-:Y:S05]  /*2cd0*/  BRA `(.L_x_51) ;  /* 0x0000000000107947 */ /* 0x000fea0003800000 */
.L_x_50:
[----:B------:R-:W-:Y:S02]  /*2ce0*/  MOV R0, 0xffffffff ;  /* 0xffffffff00007802 */ /* 0x000fe40000000f00 */
[----:B------:R-:W-:-:S03]  /*2cf0*/  MOV R2, 0x2d20 ;  /* 0x00002d2000027802 */ /* 0x000fc60000000f00 */
[----:B------:R1:W-:Y:S04]  /*2d00*/  STS [UR37+0x140], R0 ;  /* 0x00014000ff007988 */ /* 0x0003e80008000825 */
[----:B-1-3-5:R-:W-:Y:S05]  /*2d10*/  CALL.REL.NOINC `($__internal_1_$__cuda_sm10x_tcgen05_guardrail_trap_phase_invalid_during_alloc) ;  /* 0x0000004800d87944 */ /* 0x02afea0003c00000 */
.L_x_51:
[----:B------:R-:W-:Y:S05]  /*2d20*/  WARPSYNC.ALL ;  /* 0x0000000000007948 */ /* 0x000fea0003800000 */
[----:B------:R-:W2:Y:S01]  /*2d30*/  S2UR UR5, SR_CgaCtaId ;  /* 0x00000000000579c3 */ /* 0x000ea20000008800 */
[----:B------:R-:W-:Y:S01]  /*2d40*/  UMOV UR4, 0x400 ;  /* 0x0000040000047882 */ /* 0x000fe20000000000 */
[----:B------:R-:W-:-:S06]  /*2d50*/  NOP ;  /* 0x0000000000007918 */ /* 0x000fcc0000000000 */
[----:B------:R-:W-:Y:S06]  /*2d60*/  BAR.ARV 0x6, 0xa0 ;  /* 0x0182800000007b1d */ /* 0x000fec0000002000 */
[----:B------:R-:W4:Y:S01]  /*2d70*/  LDCU UR7, c[0x0][0x38c] ;  /* 0x00007180ff0777ac */ /* 0x000f220008000800 */
[----:B------:R-:W-:Y:S01]  /*2d80*/  IMAD.MOV.U32 R11, RZ, RZ, 0x1 ;  /* 0x00000001ff0b7424 */ /* 0x000fe200078e00ff */
[----:B------:R-:W-:Y:S01]  /*2d90*/  CS2R R8, SRZ ;  /* 0x0000000000087805 */ /* 0x000fe2000001ff00 */
[----:B------:R-:W-:Y:S01]  /*2da0*/  IMAD.MOV.U32 R10, RZ, RZ, RZ ;  /* 0x000000ffff0a7224 */ /* 0x000fe200078e00ff */
[----:B------:R-:W3:Y:S01]  /*2db0*/  LDCU UR6, c[0x0][0x38c] ;  /* 0x00007180ff0677ac */ /* 0x000ee20008000800 */
[----:B------:R-:W-:Y:S01]  /*2dc0*/  UMOV UR15, URZ ;  /* 0x000000ff000f7c82 */ /* 0x000fe20008000000 */
[----:B------:R-:W-:Y:S01]  /*2dd0*/  UMOV UR14, URZ ;  /* 0x000000ff000e7c82 */ /* 0x000fe20008000000 */
[----:B--2---:R-:W-:Y:S01]  /*2de0*/  ULEA UR5, UR5, UR4, 0x18 ;  /* 0x0000000405057291 */ /* 0x004fe2000f8ec0ff */
[----:B------:R-:W-:Y:S01]  /*2df0*/  UMOV UR24, 0x0 ;  /* 0x0000000000187882 */ /* 0x000fe20000000000 */
[----:B------:R-:W-:-:S02]  /*2e00*/  UMOV UR25, 0x4100010 ;  /* 0x0410001000197882 */ /* 0x000fc40000000000 */
[----:B------:R-:W-:Y:S02]  /*2e10*/  UIADD3 UR10, UPT, UPT, UR5, 0x3400, URZ ;  /* 0x00003400050a7890 */ /* 0x000fe4000fffe0ff */
[----:B------:R-:W-:Y:S02]  /*2e20*/  UIADD3 UR11, UPT, UPT, UR5, 0xd400, URZ ;  /* 0x0000d400050b7890 */ /* 0x000fe4000fffe0ff */
[----:B----4-:R-:W-:Y:S01]  /*2e30*/  UIADD3 UR7, UPT, UPT, UR7, 0x3f, URZ ;  /* 0x0000003f07077890 */ /* 0x010fe2000fffe0ff */
[----:B-1----:R-:W1:Y:S01]  /*2e40*/  LDS R0, [UR5+0x140] ;  /* 0x00014005ff007984 */ /* 0x002e620008000800 */
[----:B------:R-:W-:Y:S02]  /*2e50*/  USHF.R.U32.HI UR10, URZ, 0x4, UR10 ;  /* 0x00000004ff0a7899 */ /* 0x000fe4000801160a */
[----:B------:R-:W-:Y:S02]  /*2e60*/  USHF.R.S32.HI UR4, URZ, 0x1f, UR7 ;  /* 0x0000001fff047899 */ /* 0x000fe40008011407 */
[----:B------:R-:W-:-:S02]  /*2e70*/  USHF.R.U32.HI UR11, URZ, 0x4, UR11 ;  /* 0x00000004ff0b7899 */ /* 0x000fc4000801160b */
[----:B------:R-:W-:Y:S02]  /*2e80*/  ULEA.HI UR4, UR4, UR7, URZ, 0x6 ;  /* 0x0000000704047291 */ /* 0x000fe4000f8f30ff */
[----:B------:R-:W-:Y:S02]  /*2e90*/  ULOP3.LUT UR10, UR10, 0x3fff, URZ, 0xc0, !UPT ;  /* 0x00003fff0a0a7892 */ /* 0x000fe4000f8ec0ff */
[----:B------:R-:W-:Y:S02]  /*2ea0*/  USHF.R.S32.HI UR4, URZ, 0x6, UR4 ;  /* 0x00000006ff047899 */ /* 0x000fe40008011404 */
[----:B------:R-:W-:Y:S02]  /*2eb0*/  ULOP3.LUT UR11, UR11, 0x3fff, URZ, 0xc0, !UPT ;  /* 0x00003fff0b0b7892 */ /* 0x000fe4000f8ec0ff */
[----:B------:R-:W-:Y:S01]  /*2ec0*/  UISETP.LT.AND UP0, UPT, UR4, 0x1, UPT ;  /* 0x000000010400788c */ /* 0x000fe2000bf01270 */
[----:B------:R-:W-:Y:S01]  /*2ed0*/  UMOV UR22, 0x0 ;  /* 0x0000000000167882 */ /* 0x000fe20000000000 */
[----:B------:R-:W-:-:S02]  /*2ee0*/  UMOV UR23, 0x4100010 ;  /* 0x0410001000177882 */ /* 0x000fc40000000000 */
[----:B------:R-:W-:Y:S02]  /*2ef0*/  USEL UR9, UR4, 0x1, !UP0 ;  /* 0x0000000104097887 */ /* 0x000fe4000c000000 */
[----:B------:R-:W-:Y:S02]  /*2f00*/  ULOP3.LUT UR10, UR10, 0x10000, URZ, 0xfc, !UPT ;  /* 0x000100000a0a7892 */ /* 0x000fe4000f8efcff */
[----:B------:R-:W-:Y:S02]  /*2f10*/  ULOP3.LUT UR11, UR11, 0x10000, URZ, 0xfc, !UPT ;  /* 0x000100000b0b7892 */ /* 0x000fe4000f8efcff */
[----:B------:R-:W-:Y:S02]  /*2f20*/  UIADD3 UR9, UPT, UPT, -UR9, URZ, URZ ;  /* 0x000000ff09097290 */ /* 0x000fe4000fffe1ff */
[----:B---3--:R-:W-:Y:S01]  /*2f30*/  UISETP.GE.AND UP3, UPT, UR6, 0x1, UPT ;  /* 0x000000010600788c */ /* 0x008fe2000bf66270 */
[----:B------:R-:W-:Y:S01]  /*2f40*/  UMOV UR20, 0x0 ;  /* 0x0000000000147882 */ /* 0x000fe20000000000 */
[----:B------:R-:W-:Y:S01]  /*2f50*/  UMOV UR21, 0x4100010 ;  /* 0x0410001000157882 */ /* 0x000fe20000000000 */
[----:B------:R-:W-:Y:S01]  /*2f60*/  UMOV UR18, 0x0 ;  /* 0x0000000000127882 */ /* 0x000fe20000000000 */
[----:B------:R-:W-:Y:S01]  /*2f70*/  UMOV UR19, 0x4100010 ;  /* 0x0410001000137882 */ /* 0x000fe20000000000 */
[----:B-1----:R-:W-:-:S15]  /*2f80*/  R2UR UR16, R0 ;  /* 0x00000000001072ca */ /* 0x002fde00000e0000 */
.L_x_60:
[----:B------:R-:W-:Y:S02]  /*2f90*/  LEA R0, R10, UR5, 0x3 ;  /* 0x000000050a007c11 */ /* 0x000fe4000f8e18ff */
[----:B------:R-:W-:Y:S02]  /*2fa0*/  SHF.L.U32 R2, R9, 0x1f, RZ ;  /* 0x0000001f09027819 */ /* 0x000fe400000006ff */
[----:B------:R-:W-:Y:S01]  /*2fb0*/  PLOP3.LUT P0, PT, PT, PT, UP3, 0x80, 0x8 ;  /* 0x000000000008781c */ /* 0x000fe20003f0f038 */
[----:B------:R-:W-:Y:S01]  /*2fc0*/  VIADD R3, R0, 0xa0 ;  /* 0x000000a000037836 */ /* 0x000fe20000000000 */
[----:B-1----:R-:W1:Y:S02]  /*2fd0*/  SYNCS.PHASECHK.TRANS64.TRYWAIT P1, [R0+URZ+0x90], R2 ;  /* 0x00009002000075a7 */ /* 0x002e6400080211ff */
[----:B-1-3--:R-:W-:Y:S09]  /*2fe0*/  @!P1 BRA `(.L_x_54) ;  /* 0x0000004000989947 */ /* 0x00aff20003800000 */
.L_x_133:
[----:B------:R-:W-:Y:S01]  /*2ff0*/  LEA R4, R10, UR5, 0x4 ;  /* 0x000000050a047c11 */ /* 0x000fe2000f8e20ff */
[----:B------:R-:W-:Y:S01]  /*3000*/  @UP3 ULEA UR6, UR14, UR5, 0x3 ;  /* 0x000000050e063291 */ /* 0x000fe2000f8e18ff */
[----:B------:R-:W-:Y:S01]  /*3010*/  PLOP3.LUT P2, PT, PT, PT, PT, 0x80, 0x8 ;  /* 0x000000000008781c */ /* 0x000fe20003f4f070 */
[----:B------:R-:W-:Y:S01]  /*3020*/  ULEA UR7, UR15, UR5, 0x3 ;  /* 0x000000050f077291 */ /* 0x000fe2000f8e18ff */
[----:B------:R-:W-:Y:S02]  /*3030*/  PRMT R3, RZ, 0x654, R3 ;  /* 0x00000654ff037816 */ /* 0x000fe40000000003 */
[----:B------:R-:W2:Y:S01]  /*3040*/  LDS.128 R4, [R4+0x120] ;  /* 0x0001200004047984 */ /* 0x000ea20000000c00 */
[----:B-1----:R-:W-:Y:S02]  /*3050*/  @P0 SHF.L.U32 R2, R8, 0x1f, RZ ;  /* 0x0000001f08020819 */ /* 0x002fe400000006ff */
[----:B------:R-:W-:Y:S01]  /*3060*/  SHF.L.U32 R0, R11, 0x1f, RZ ;  /* 0x0000001f0b007819 */ /* 0x000fe200000006ff */
[----:B------:R-:W-:Y:S01]  /*3070*/  @!PT LDS RZ, [RZ] ;  /* 0x00000000fffff984 */ /* 0x000fe20000000800 */
[----:B------:R-:W-:Y:S01]  /*3080*/  @!PT LDS RZ, [RZ] ;  /* 0x00000000fffff984 */ /* 0x000fe20000000800 */
[----:B------:R-:W-:Y:S01]  /*3090*/  @!PT LDS RZ, [RZ] ;  /* 0x00000000fffff984 */ /* 0x000fe20000000800 */
[----:B------:R-:W-:Y:S01]  /*30a0*/  @!PT LDS RZ, [RZ] ;  /* 0x00000000fffff984 */ /* 0x000fe20000000800 */
[----:B------:R1:W-:Y:S06]  /*30b0*/  MEMBAR.ALL.CTA ;  /* 0x0000000000007992 */ /* 0x0003ec0000008000 */
[----:B-1----:R-:W1:Y:S02]  /*30c0*/  FENCE.VIEW.ASYNC.S ;  /* 0x00000000000073c6 */ /* 0x002e640000000000 */
[----:B-1----:R1:W-:Y:S01]  /*30d0*/  SYNCS.ARRIVE.TRANS64.RED.A1T0 RZ, [R3+URZ], RZ ;  /* 0x000000ff03ff79a7 */ /* 0x0023e200081004ff */
[----:B------:R1:W3:Y:S01]  /*30e0*/  @P0 SYNCS.PHASECHK.TRANS64.TRYWAIT P2, [UR6], R2 ;  /* 0x00000002ff0005a7 */ /* 0x0002e20008041106 */
[----:B------:R-:W-:Y:S01]  /*30f0*/  ULEA.HI UR6, UR15, UR15, URZ, 0x1 ;  /* 0x0000000f0f067291 */ /* 0x000fe2000f8f08ff */
[----:B--2---:R-:W-:-:S03]  /*3100*/  LOP3.LUT P1, RZ, R6, 0x1, RZ, 0xc0, !PT ;  /* 0x0000000106ff7812 */ /* 0x004fc6000782c0ff */
[----:B------:R-:W-:Y:S02]  /*3110*/  USHF.L.U32 UR8, UR6, 0x5, URZ ;  /* 0x0000000506087899 */ /* 0x000fe400080006ff */
[----:B------:R-:W-:Y:S02]  /*3120*/  ULOP3.LUT UR6, UR6, 0xffe, URZ, 0xc0, !UPT ;  /* 0x00000ffe06067892 */ /* 0x000fe4000f8ec0ff */
[----:B------:R-:W-:Y:S02]  /*3130*/  ULOP3.LUT UR8, UR8, 0xffffffc0, URZ, 0xc0, !UPT ;  /* 0xffffffc008087892 */ /* 0x000fe4000f8ec0ff */
[----:B------:R-:W-:Y:S02]  /*3140*/  UIADD3 UR6, UPT, UPT, -UR6, UR15, URZ ;  /* 0x0000000f06067290 */ /* 0x000fe4000fffe1ff */
[----:B------:R-:W-:Y:S01]  /*3150*/  UIADD3 UR8, UPT, UPT, UR16, UR8, URZ ;  /* 0x0000000810087290 */ /* 0x000fe2000fffe0ff */
[----:B------:R-:W2:Y:S03]  /*3160*/  SYNCS.PHASECHK.TRANS64.TRYWAIT P0, [UR7+0xd0], R0 ;  /* 0x0000d000ff0075a7 */ /* 0x000ea60008001107 */
[----:B------:R-:W-:Y:S01]  /*3170*/  ULEA UR8, UR6, UR8, 0x14 ;  /* 0x0000000806087291 */ /* 0x000fe2000f8ea0ff */
[----:B-123--:R-:W-:Y:S11]  /*3180*/  @!P0 BRA `(.L_x_55) ;  /* 0x0000004000448947 */ /* 0x00eff60003800000 */
.L_x_135:
[----:B------:R-:W-:Y:S01]  /*3190*/  IADD3 R10, PT, PT, R10, 0x1, RZ ;  /* 0x000000010a0a7810 */ /* 0x000fe20007ffe0ff */
[----:B------:R-:W-:Y:S06]  /*31a0*/  BRA.U !UP3, `(.L_x_56) ;  /* 0x000000010bc07547 */ /* 0x000fec000b800000 */
[----:B------:R-:W-:Y:S01]  /*31b0*/  UPLOP3.LUT UP4, UPT, UPT, UPT, UPT, 0x40, 0x4 ;  /* 0x000000000004789c */ /* 0x000fe20003f8e870 */
[----:B------:R-:W-:Y:S01]  /*31c0*/  UMOV UR13, UR9 ;  /* 0x00000009000d7c82 */ /* 0x000fe20008000000 */
[----:B------:R-:W-:Y:S01]  /*31d0*/  UMOV UR12, UR4 ;  /* 0x00000004000c7c82 */ /* 0x000fe20008000000 */
[----:B------:R-:W-:-:S08]  /*31e0*/  UMOV UR17, UR14 ;  /* 0x0000000e00117c82 */ /* 0x000fd00008000000 */
.L_x_59:
[----:B------:R-:W-:Y:S02]  /*31f0*/  UIADD3 UR13, UPT, UPT, UR13, 0x1, URZ ;  /* 0x000000010d0d7890 */ /* 0x000fe4000fffe0ff */
[----:B--2---:R-:W-:Y:S02]  /*3200*/  ULEA UR6, UR17, UR5, 0x3 ;  /* 0x0000000511067291 */ /* 0x004fe4000f8e18ff */
[----:B------:R-:W-:Y:S01]  /*3210*/  UISETP.NE.AND UP0, UPT, UR13, URZ, UPT ;  /* 0x000000ff0d00728c */ /* 0x000fe2000bf05270 */
[----:B---3--:R-:W-:Y:S10]  /*3220*/  @P2 BRA `(.L_x_57) ;  /* 0x00000000000c2947 */ /* 0x008ff40003800000 */
[----:B-1----:R-:W-:Y:S04]  /*3230*/  SHF.L.U32 R2, R8, 0x1f, RZ ;  /* 0x0000001f08027819 */ /* 0x002fe800000006ff */
[----:B------:R-:W1:Y:S02]  /*3240*/  SYNCS.PHASECHK.TRANS64.TRYWAIT P0, [UR6], R2 ;  /* 0x00000002ff0075a7 */ /* 0x000e640008001106 */
[----:B-1----:R-:W-:Y:S05]  /*3250*/  @!P0 BRA `(.L_x_58) ;  /* 0x0000004000288947 */ /* 0x002fea0003800000 */
.L_x_57:
[----:B------:R-:W-:Y:S01]  /*3260*/  UISETP.NE.AND UP1, UPT, UR12, 0x1, UPT ;  /* 0x000000010c00788c */ /* 0x000fe2000bf25270 */
[----:B------:R-:W-:Y:S01]  /*3270*/  PLOP3.LUT P2, PT, PT, PT, PT, 0x80, 0x8 ;  /* 0x000000000008781c */ /* 0x000fe20003f4f070 */
[----:B------:R-:W-:Y:S02]  /*3280*/  UIADD3 UR14, UPT, UPT, UR17, 0x1, URZ ;  /* 0x00000001110e7890 */ /* 0x000fe4000fffe0ff */
[----:B------:R-:W-:Y:S02]  /*3290*/  ULEA UR28, UR17, UR11, 0x9 ;  /* 0x0000000b111c7291 */ /* 0x000fe4000f8e48ff */
[----:B------:R-:W-:Y:S01]  /*32a0*/  UISETP.NE.AND UP2, UPT, UR14, 0x5, UPT ;  /* 0x000000050e00788c */ /* 0x000fe2000bf45270 */
[----:B------:R-:W-:Y:S01]  /*32b0*/  PLOP3.LUT P0, PT, PT, PT, UP1, 0x80, 0x8 ;  /* 0x000000000008781c */ /* 0x000fe20003f0f018 */
[----:B------:R-:W-:Y:S02]  /*32c0*/  UIADD3 UR40, UPT, UPT, UR28, 0x2, URZ ;  /* 0x000000021c287890 */ /* 0x000fe4000fffe0ff */
[----:B------:R-:W-:Y:S02]  /*32d0*/  USEL UR27, URZ, 0x1, UP2 ;  /* 0x00000001ff1b7887 */ /* 0x000fe40009000000 */
[----:B------:R-:W-:Y:S02]  /*32e0*/  USEL UR14, UR14, URZ, UP2 ;  /* 0x000000ff0e0e7287 */ /* 0x000fe40009000000 */
[----:B------:R-:W-:Y:S02]  /*32f0*/  UIADD3 UR36, UPT, UPT, UR28, 0x4, URZ ;  /* 0x000000041c247890 */ /* 0x000fe4000fffe0ff */
[----:B------:R-:W-:Y:S01]  /*3300*/  @UP1 ULEA UR26, UR14, UR5, 0x3 ;  /* 0x000000050e1a1291 */ /* 0x000fe2000f8e18ff */
[----:B------:R-:W-:Y:S01]  /*3310*/  LOP3.LUT R8, R8, UR27, RZ, 0x3c, !PT ;  /* 0x0000001b08087c12 */ /* 0x000fe2000f8e3cff */
[----:B------:R-:W-:Y:S02]  /*3320*/  UIADD3 UR32, UPT, UPT, UR28, 0x6, URZ ;  /* 0x000000061c207890 */ /* 0x000fe4000fffe0ff */
[----:B------:R-:W-:Y:S01]  /*3330*/  UIADD3 UR6, UPT, UPT, UR6, 0x28, URZ ;  /* 0x0000002806067890 */ /* 0x000fe2000fffe0ff */
[----:B-1----:R-:W-:Y:S01]  /*3340*/  @P0 SHF.L.U32 R0, R8, 0x1f, RZ ;  /* 0x0000001f08000819 */ /* 0x002fe200000006ff */
[----:B------:R-:W-:Y:S01]  /*3350*/  UIADD3 UR12, UPT, UPT, UR12, -0x1, URZ ;  /* 0xffffffff0c0c7890 */ /* 0x000fe2000fffe0ff */
[----:B------:R-:W-:Y:S02]  /*3360*/  UMOV UR29, 0x40004040 ;  /* 0x40004040001d7882 */ /* 0x000fe40000000000 */
[----:B------:R2:W3:Y:S01]  /*3370*/  @P0 SYNCS.PHASECHK.TRANS64.TRYWAIT P2, [UR26], R0 ;  /* 0x00000000ff0005a7 */ /* 0x0004e2000804111a */
[----:B------:R-:W-:Y:S01]  /*3380*/  ULEA UR26, UR17, UR10, 0x9 ;  /* 0x0000000a111a7291 */ /* 0x000fe2000f8e48ff */
[----:B------:R-:W-:Y:S01]  /*3390*/  UMOV UR27, 0x40004040 ;  /* 0x40004040001b7882 */ /* 0x000fe20000000000 */
[----:B------:R-:W-:Y:S02]  /*33a0*/  UMOV UR41, 0x40004040 ;  /* 0x4000404000297882 */ /* 0x000fe40000000000 */
[----:B------:R-:W-:Y:S02]  /*33b0*/  UIADD3 UR38, UPT, UPT, UR26, 0x2, URZ ;  /* 0x000000021a267890 */ /* 0x000fe4000fffe0ff */
[----:B------:R-:W-:Y:S02]  /*33c0*/  UIADD3 UR34, UPT, UPT, UR26, 0x4, URZ ;  /* 0x000000041a227890 */ /* 0x000fe4000fffe0ff */
[----:B------:R-:W-:Y:S01]  /*33d0*/  UIADD3 UR30, UPT, UPT, UR26, 0x6, URZ ;  /* 0x000000061a1e7890 */ /* 0x000fe2000fffe0ff */
[----:B------:R2:W-:Y:S01]  /*33e0*/  UTCHMMA gdesc[UR26], gdesc[UR28], tmem[UR8], tmem[UR24], idesc[UR25], UP4 ;  /* 0x00ff181c1a0075ea */ /* 0x0005e2000a000008 */
[----:B------:R-:W-:Y:S01]  /*33f0*/  UPLOP3.LUT UP4, UPT, UPT, UPT, UPT, 0x80, 0x8 ;  /* 0x000000000008789c */ /* 0x000fe20003f8f070 */
[----:B------:R-:W-:Y:S01]  /*3400*/  UMOV UR39, 0x40004040 ;  /* 0x4000404000277882 */ /* 0x000fe20000000000 */
[----:B------:R-:W-:Y:S01]  /*3410*/  UMOV UR37, 0x40004040 ;  /* 0x4000404000257882 */ /* 0x000fe20000000000 */
[----:B------:R2:W-:Y:S01]  /*3420*/  UTCHMMA gdesc[UR38], gdesc[UR40], tmem[UR8], tmem[UR22], idesc[UR23], UPT ;  /* 0x00ff1628260075ea */ /* 0x0005e2000b800008 */
[----:B------:R-:W-:Y:S01]  /*3430*/  UMOV UR35, 0x40004040 ;  /* 0x4000404000237882 */ /* 0x000fe20000000000 */
[----:B------:R-:W-:Y:S01]  /*3440*/  UMOV UR33, 0x40004040 ;  /* 0x4000404000217882 */ /* 0x000fe20000000000 */
[----:B------:R-:W-:Y:S01]  /*3450*/  UMOV UR31, 0x40004040 ;  /* 0x40004040001f7882 */ /* 0x000fe20000000000 */
[----:B------:R2:W-:Y:S01]  /*3460*/  UTCHMMA gdesc[UR34], gdesc[UR36], tmem[UR8], tmem[UR20], idesc[UR21], UPT ;  /* 0x00ff1424220075ea */ /* 0x0005e2000b800008 */
[----:B------:R2:W-:Y:S01]  /*3470*/  UTCHMMA gdesc[UR30], gdesc[UR32], tmem[UR8], tmem[UR18], idesc[UR19], UPT ;  /* 0x00ff12201e0075ea */ /* 0x0005e2000b800008 */
[----:B------:R2:W-:Y:S01]  /*3480*/  UTCBAR [UR6], URZ ;  /* 0x000000ff060073e9 */ /* 0x0005e200080000ff */
[----:B------:R-:W-:Y:S01]  /*3490*/  UMOV UR17, UR14 ;  /* 0x0000000e00117c82 */ /* 0x000fe20008000000 */
[----:B------:R-:W-:Y:S05]  /*34a0*/  BRA.U UP0, `(.L_x_59) ;  /* 0xfffffffd00507547 */ /* 0x000fea000b83ffff */
.L_x_56:
[----:B------:R-:W-:Y:S01]  /*34b0*/  UIADD3 UR15, UPT, UPT, UR15, 0x1, URZ ;  /* 0x000000010f0f7890 */ /* 0x000fe2000fffe0ff */
[C---:B------:R-:W-:Y:S01]  /*34c0*/  ISETP.NE.AND P0, PT, R10.reuse, 0x2, PT ;  /* 0x000000020a00780c */ /* 0x040fe20003f05270 */
[----:B------:R-:W-:Y:S02]  /*34d0*/  UIADD3 UR7, UPT, UPT, UR7, 0xb0, URZ ;  /* 0x000000b007077890 */ /* 0x000fe4000fffe0ff */
[----:B------:R-:W-:Y:S01]  /*34e0*/  UISETP.NE.AND UP0, UPT, UR15, 0x4, UPT ;  /* 0x000000040f00788c */ /* 0x000fe2000bf05270 */
[----:B-12---:R-:W-:Y:S02]  /*34f0*/  SEL R0, RZ, 0x1, P0 ;  /* 0x00000001ff007807 */ /* 0x006fe40000000000 */
[----:B------:R-:W-:Y:S01]  /*3500*/  SEL R10, R10, RZ, P0 ;  /* 0x000000ff0a0a7207 */ /* 0x000fe20000000000 */
[----:B------:R-:W-:Y:S01]  /*3510*/  USEL UR6, URZ, 0x1, UP0 ;  /* 0x00000001ff067887 */ /* 0x000fe20008000000 */
[----:B------:R-:W-:Y:S01]  /*3520*/  LOP3.LUT R9, R9, R0, RZ, 0x3c, !PT ;  /* 0x0000000009097212 */ /* 0x000fe200078e3cff */
[----:B------:R-:W-:Y:S01]  /*3530*/  USEL UR15, UR15, URZ, UP0 ;  /* 0x000000ff0f0f7287 */ /* 0x000fe20008000000 */
[----:B------:R1:W-:Y:S03]  /*3540*/  UTCBAR [UR7], URZ ;  /* 0x000000ff070073e9 */ /* 0x0003e600080000ff */
[----:B------:R-:W-:Y:S01]  /*3550*/  LOP3.LUT R11, R11, UR6, RZ, 0x3c, !PT ;  /* 0x000000060b0b7c12 */ /* 0x000fe2000f8e3cff */
[----:B------:R-:W-:Y:S07]  /*3560*/  @P1 BRA `(.L_x_60) ;  /* 0xfffffff800881947 */ /* 0x000fee000383ffff */
[----:B------:R-:W2:Y:S01]  /*3570*/  S2UR UR4, SR_CgaCtaId ;  /* 0x00000000000479c3 */ /* 0x000ea20000008800 */
[----:B------:R-:W-:Y:S01]  /*3580*/  ELECT P0, URZ, PT ;  /* 0x0000000000ff782f */ /* 0x000fe20003800000 */
[----:B------:R-:W-:Y:S01]  /*3590*/  IMAD.MOV.U32 R0, RZ, RZ, 0x1 ;  /* 0x00000001ff007424 */ /* 0x000fe200078e00ff */
[----:B------:R-:W-:Y:S01]  /*35a0*/  UIADD3 UR5, UPT, UPT, UR5, 0xd0, URZ ;  /* 0x000000d005057890 */ /* 0x000fe2000fffe0ff */
[----:B------:R-:W-:Y:S01]  /*35b0*/  SHF.L.U32 R2, R11, 0x1f, RZ ;  /* 0x0000001f0b027819 */ /* 0x000fe200000006ff */
[----:B------:R-:W-:-:S03]  /*35c0*/  UMOV UR6, 0x40 ;  /* 0x0000004000067882 */ /* 0x000fc60000000000 */
[----:B------:R-:W-:Y:S01]  /*35d0*/  UVIRTCOUNT.DEALLOC.SMPOOL 0x80 ;  /* 0x000000800000784c */ /* 0x000fe20000000000 */
[----:B--2---:R-:W-:Y:S02]  /*35e0*/  ULEA UR4, UR4, UR6, 0x18 ;  /* 0x0000000604047291 */ /* 0x004fe4000f8ec0ff */
[----:B------:R-:W-:-:S07]  /*35f0*/  ULEA UR6, UR15, UR5, 0x3 ;  /* 0x000000050f067291 */ /* 0x000fce000f8e18ff */
[----:B------:R2:W-:Y:S02]  /*3600*/  @P0 STS.U8 [UR4+0x1c], R0 ;  /* 0x00001c00ff000988 */ /* 0x0005e40008000004 */
[----:B------:R-:W4:Y:S02]  /*3610*/  SYNCS.PHASECHK.TRANS64.TRYWAIT P0, [UR6], R2 ;  /* 0x00000002ff0075a7 */ /* 0x000f240008001106 */
[----:B--2-4-:R-:W-:Y:S05]  /*3620*/  @!P0 BRA `(.L_x_61) ;  /* 0x0000003c004c8947 */ /* 0x014fea0003800000 */
.L_x_138:
[----:B-1----:R-:W-:-:S04]  /*3630*/  UIADD3 UR7, UPT, UPT, UR15, 0x1, URZ ;  /* 0x000000010f077890 */ /* 0x002fc8000fffe0ff */
[----:B------:R-:W-:-:S04]  /*3640*/  UISETP.NE.AND UP0, UPT, UR7, 0x4, UPT ;  /* 0x000000040700788c */ /* 0x000fc8000bf05270 */
[----:B------:R-:W-:Y:S02]  /*3650*/  USEL UR8, URZ, 0x1, UP0 ;  /* 0x00000001ff087887 */ /* 0x000fe40008000000 */
[----:B------:R-:W-:-:S04]  /*3660*/  USEL UR7, UR7, URZ, UP0 ;  /* 0x000000ff07077287 */ /* 0x000fc80008000000 */
[----:B------:R-:W-:Y:S01]  /*3670*/  ULEA UR6, UR7, UR5, 0x3 ;  /* 0x0000000507067291 */ /* 0x000fe2000f8e18ff */
[----:B--2---:R-:W-:-:S04]  /*3680*/  LOP3.LUT R2, R11, UR8, RZ, 0x3c, !PT ;  /* 0x000000080b027c12 */ /* 0x004fc8000f8e3cff */
[----:B------:R-:W-:-:S04]  /*3690*/  SHF.L.U32 R3, R2, 0x1f, RZ ;  /* 0x0000001f02037819 */ /* 0x000fc800000006ff */
[----:B------:R-:W1:Y:S02]  /*36a0*/  SYNCS.PHASECHK.TRANS64.TRYWAIT P0, [UR6], R3 ;  /* 0x00000003ff0075a7 */ /* 0x000e640008001106 */
[----:B-1----:R-:W-:Y:S05]  /*36b0*/  @!P0 BRA `(.L_x_62) ;  /* 0x0000003c00408947 */ /* 0x002fea0003800000 */
.L_x_140:
        /* <DEDUP_REMOVED lines=9> */
.L_x_142:
[----:B------:R-:W-:-:S04]  /*3750*/  UIADD3 UR7, UPT, UPT, UR7, 0x1, URZ ;  /* 0x0000000107077890 */ /* 0x000fc8000fffe0ff */
[----:B------:R-:W-:-:S04]  /*3760*/  UISETP.NE.AND UP0, UPT, UR7, 0x4, UPT ;  /* 0x000000040700788c */ /* 0x000fc8000bf05270 */
[----:B------:R-:W-:Y:S02]  /*3770*/  USEL UR6, URZ, 0x1, UP0 ;  /* 0x00000001ff067887 */ /* 0x000fe40008000000 */
[----:B------:R-:W-:-:S04]  /*3780*/  USEL UR7, UR7, URZ, UP0 ;  /* 0x000000ff07077287 */ /* 0x000fc80008000000 */
[----:B------:R-:W-:Y:S01]  /*3790*/  ULEA UR7, UR7, UR5, 0x3 ;  /* 0x0000000507077291 */ /* 0x000fe2000f8e18ff */
[----:B------:R-:W-:-:S04]  /*37a0*/  LOP3.LUT R2, R2, UR6, RZ, 0x3c, !PT ;  /* 0x0000000602027c12 */ /* 0x000fc8000f8e3cff */
[----:B------:R-:W-:-:S04]  /*37b0*/  SHF.L.U32 R2, R2, 0x1f, RZ ;  /* 0x0000001f02027819 */ /* 0x000fc800000006ff */
[----:B------:R-:W2:Y:S02]  /*37c0*/  SYNCS.PHASECHK.TRANS64.TRYWAIT P0, [UR7], R2 ;  /* 0x00000002ff0075a7 */ /* 0x000ea40008001107 */
[----:B--2---:R-:W-:Y:S05]  /*37d0*/  @!P0 BRA `(.L_x_64) ;  /* 0x0000003c00288947 */ /* 0x004fea0003800000 */
.L_x_144:
[----:B------:R-:W-:Y:S01]  /*37e0*/  NOP ;  /* 0x0000000000007918 */ /* 0x000fe20000000000 */
[----:B-1----:R-:W1:Y:S01]  /*37f0*/  LDS R0, [UR4+0x14] ;  /* 0x00001404ff007984 */ /* 0x002e620008000800 */
[----:B------:R-:W-:Y:S01]  /*3800*/  ULOP3.LUT UR6, UR16, 0xffff, URZ, 0xc0, !UPT ;  /* 0x0000ffff10067892 */ /* 0x000fe2000f8ec0ff */
[----:B------:R-:W-:Y:S01]  /*3810*/  UMOV UR8, 0xffff ;  /* 0x0000ffff00087882 */ /* 0x000fe20000000000 */
[----:B------:R-:W-:Y:S02]  /*3820*/  UMOV UR5, 0x1 ;  /* 0x0000000100057882 */ /* 0x000fe40000000000 */
[----:B------:R-:W-:-:S04]  /*3830*/  USHF.R.U32.HI UR6, URZ, 0x5, UR6 ;  /* 0x00000005ff067899 */ /* 0x000fc80008011606 */
[----:B------:R-:W-:Y:S02]  /*3840*/  USHF.L.U32 UR8, UR8, UR6, URZ ;  /* 0x0000000608087299 */ /* 0x000fe400080006ff */
[----:B------:R-:W-:-:S04]  /*3850*/  USHF.L.U32 UR5, UR5, UR6, URZ ;  /* 0x0000000605057299 */ /* 0x000fc800080006ff */
[----:B-1----:R-:W-:-:S04]  /*3860*/  LOP3.LUT R0, R0, UR8, RZ, 0xc0, !PT ;  /* 0x0000000800007c12 */ /* 0x002fc8000f8ec0ff */
[----:B------:R-:W-:-:S13]  /*3870*/  ISETP.NE.AND P0, PT, R0, UR8, PT ;  /* 0x0000000800007c0c */ /* 0x000fda000bf05270 */
[----:B------:R-:W-:Y:S05]  /*3880*/  @P0 BRA `(.L_x_65) ;  /* 0x0000000000580947 */ /* 0x000fea0003800000 */
[----:B------:R-:W1:Y:S02]  /*3890*/  LDS R0, [UR4+0x18] ;  /* 0x00001804ff007984 */ /* 0x000e640008000800 */
[----:B-1----:R-:W-:-:S04]  /*38a0*/  LOP3.LUT R0, R0, UR5, RZ, 0xc0, !PT ;  /* 0x0000000500007c12 */ /* 0x002fc8000f8ec0ff */
[----:B------:R-:W-:-:S13]  /*38b0*/  ISETP.NE.AND P0, PT, R0, UR5, PT ;  /* 0x0000000500007c0c */ /* 0x000fda000bf05270 */
[----:B------:R-:W-:Y:S05]  /*38c0*/  @P0 BRA `(.L_x_66) ;  /* 0x00000000003c0947 */ /* 0x000fea0003800000 */
[----:B------:R-:W1:Y:S01]  /*38d0*/  S2R R2, SR_LANEID ;  /* 0x0000000000027919 */ /* 0x000e620000000000 */
[----:B------:R-:W-:Y:S01]  /*38e0*/  ULOP3.LUT UR8, URZ, UR8, URZ, 0x33, !UPT ;  /* 0x00000008ff087292 */ /* 0x000fe2000f8e33ff */
[----:B------:R-:W-:Y:S02]  /*38f0*/  VOTEU.ANY UR7, UPT, PT ;  /* 0x0000000000077886 */ /* 0x000fe400038e0100 */
[----:B------:R-:W-:-:S03]  /*3900*/  UFLO.U32 UR7, UR7 ;  /* 0x00000007000772bd */ /* 0x000fc600080e0000 */
[----:B------:R-:W-:-:S04]  /*3910*/  IMAD.U32 R0, RZ, RZ, UR8 ;  /* 0x00000008ff007e24 */ /* 0x000fc8000f8e00ff */
[----:B------:R2:W4:Y:S02]  /*3920*/  REDUX UR6, R0 ;  /* 0x00000000000673c4 */ /* 0x0005240000000000 */
[----:B------:R1:W-:Y:S02]  /*3930*/  UTCATOMSWS.AND URZ, UR8 ;  /* 0x0000000800ff79e3 */ /* 0x0003e40008000000 */
[----:B-1----:R-:W-:Y:S02]  /*3940*/  ISETP.EQ.U32.AND P0, PT, R2, UR7, PT ;  /* 0x0000000702007c0c */ /* 0x002fe4000bf02070 */
[----:B--2---:R-:W-:Y:S02]  /*3950*/  LOP3.LUT R0, RZ, UR5, RZ, 0x33, !PT ;  /* 0x00000005ff007c12 */ /* 0x004fe4000f8e33ff */
[----:B----4-:R-:W-:Y:S02]  /*3960*/  MOV R2, UR6 ;  /* 0x0000000600027c02 */ /* 0x010fe40008000f00 */
[----:B------:R-:W1:Y:S07]  /*3970*/  REDUX UR5, R0 ;  /* 0x00000000000573c4 */ /* 0x000e6e0000000000 */
[----:B------:R2:W-:Y:S01]  /*3980*/  @P0 ATOMS.AND RZ, [UR4+0x14], R2 ;  /* 0x00001402ffff098c */ /* 0x0005e2000a800004 */
[----:B-1----:R-:W-:-:S05]  /*3990*/  IMAD.U32 R0, RZ, RZ, UR5 ;  /* 0x00000005ff007e24 */ /* 0x002fca000f8e00ff */
[----:B------:R2:W-:Y:S01]  /*39a0*/  @P0 ATOMS.AND RZ, [UR4+0x18], R0 ;  /* 0x00001800ffff098c */ /* 0x0005e2000a800004 */
[----:B------:R-:W-:Y:S05]  /*39b0*/  BRA `(.L_x_67) ;  /* 0x0000000000147947 */ /* 0x000fea0003800000 */
.L_x_66:
[----:B------:R-:W-:Y:S02]  /*39c0*/  MOV R2, 0x39e0 ;  /* 0x000039e000027802 */ /* 0x000fe40000000f00 */
[----:B---3-5:R-:W-:Y:S05]  /*39d0*/  CALL.REL.NOINC `($__internal_0_$__cuda_sm10x_tcgen05_guardrail_trap_col_being_dealloced_not_returned_by_alloc) ;  /* 0x0000003c009c7944 */ /* 0x028fea0003c00000 */
[----:B------:R-:W-:Y:S05]  /*39e0*/  BRA `(.L_x_67) ;  /* 0x0000000000087947 */ /* 0x000fea0003800000 */
.L_x_65:
[----:B------:R-:W-:Y:S02]  /*39f0*/  MOV R2, 0x3a10 ;  /* 0x00003a1000027802 */ /* 0x000fe40000000f00 */
[----:B---3-5:R-:W-:Y:S05]  /*3a00*/  CALL.REL.NOINC `($__internal_2_$__cuda_sm10x_tcgen05_guardrail_trap_unallocated_columns_being_dealloced) ;  /* 0x0000003c00a87944 */ /* 0x028fea0003c00000 */
.L_x_67:
[----:B------:R-:W-:Y:S01]  /*3a10*/  NOP ;  /* 0x0000000000007918 */ /* 0x000fe20000000000 */
[----:B------:R-:W-:Y:S05]  /*3a20*/  EXIT ;  /* 0x000000000000794d */ /* 0x000fea0003800000 */
.L_x_49:
[----:B------:R-:W-:-:S09]  /*3a30*/  UISETP.NE.OR UP2, UPT, UR8, 0x3, !UP2 ;  /* 0x000000030800788c */ /* 0x000fd2000d745670 */
[----:B------:R-:W-:Y:S05]  /*3a40*/  BRA.U UP2, `(.L_x_68) ;  /* 0x0000000d02ac7547 */ /* 0x000fea000b800000 */
[----:B------:R-:W1:Y:S01]  /*3a50*/  LDC R0, c[0x0][0xb30] ;  /* 0x0002cc00ff007b82 */ /* 0x000e620000000800 */
[----:B------:R-:W2:Y:S01]  /*3a60*/  LDCU.64 UR8, c[0x0][0x888] ;  /* 0x00011100ff0877ac */ /* 0x000ea20008000a00 */
[----:B------:R-:W-:Y:S01]  /*3a70*/  IMAD.MOV.U32 R32, RZ, RZ, 0x1 ;  /* 0x00000001ff207424 */ /* 0x000fe200078e00ff */
[----:B------:R-:W-:Y:S01]  /*3a80*/  CS2R R28, SRZ ;  /* 0x00000000001c7805 */ /* 0x000fe2000001ff00 */
[----:B------:R-:W-:Y:S01]  /*3a90*/  IMAD.MOV.U32 R25, RZ, RZ, 0x1000 ;  /* 0x00001000ff197424 */ /* 0x000fe200078e00ff */
[----:B------:R-:W4:Y:S03]  /*3aa0*/  LDCU.64 UR4, c[0x0][0x890] ;  /* 0x00011200ff0477ac */ /* 0x000f260008000a00 */
[----:B------:R-:W3:Y:S01]  /*3ab0*/  LDC R24, c[0x0][0x370] ;  /* 0x0000dc00ff187b82 */ /* 0x000ee20000000800 */
[----:B------:R-:W-:Y:S01]  /*3ac0*/  UMOV UR7, 0x400 ;  /* 0x0000040000077882 */ /* 0x000fe20000000000 */
[----:B------:R-:W-:-:S02]  /*3ad0*/  UPLOP3.LUT UP1, UPT, UPT, UPT, UPT, 0x40, 0x4 ;  /* 0x000000000004789c */ /* 0x000fc40003f2e870 */
[----:B------:R-:W-:Y:S01]  /*3ae0*/  ULEA UR7, UR37, UR7, 0x18 ;  /* 0x0000000725077291 */ /* 0x000fe2000f8ec0ff */
[----:B------:R-:W-:-:S03]  /*3af0*/  UMOV UR13, URZ ;  /* 0x000000ff000d7c82 */ /* 0x000fc60008000000 */
[----:B------:R-:W3:Y:S01]  /*3b00*/  LDC R3, c[0x0][0xb0c] ;  /* 0x0002c300ff037b82 */ /* 0x000ee20000000800 */
[----:B--2---:R-:W-:Y:S02]  /*3b10*/  UISETP.NE.U32.AND UP3, UPT, UR8, URZ, UPT ;  /* 0x000000ff0800728c */ /* 0x004fe4000bf65070 */
[----:B----4-:R-:W-:-:S05]  /*3b20*/  UISETP.NE.U32.AND UP4, UPT, UR4, URZ, UPT ;  /* 0x000000ff0400728c */ /* 0x010fca000bf85070 */
[----:B------:R-:W2:Y:S01]  /*3b30*/  LDC R22, c[0x0][0xb20] ;  /* 0x0002c800ff167b82 */ /* 0x000ea20000000800 */
[----:B-1----:R-:W-:Y:S01]  /*3b40*/  ISETP.NE.AND P1, PT, R0, 0x1, PT ;  /* 0x000000010000780c */ /* 0x002fe20003f25270 */
[----:B------:R-:W-:Y:S02]  /*3b50*/  UISETP.NE.AND.EX UP3, UPT, UR9, URZ, UPT, UP3 ;  /* 0x000000ff0900728c */ /* 0x000fe4000bf65330 */
[----:B------:R-:W-:-:S04]  /*3b60*/  UISETP.NE.AND.EX UP4, UPT, UR5, URZ, UPT, UP4 ;  /* 0x000000ff0500728c */ /* 0x000fc8000bf85340 */
[----:B------:R-:W1:Y:S08]  /*3b70*/  LDC.64 R30, c[0x0][0x348] ;  /* 0x0000d200ff1e7b82 */ /* 0x000e700000000a00 */
[----:B------:R-:W4:Y:S08]  /*3b80*/  LDC.64 R14, c[0x0][0xb10] ;  /* 0x0002c400ff0e7b82 */ /* 0x000f300000000a00 */
[----:B------:R-:W1:Y:S08]  /*3b90*/  LDC.64 R6, c[0x0][0xb18] ;  /* 0x0002c600ff067b82 */ /* 0x000e700000000a00 */
[----:B------:R-:W1:Y:S08]  /*3ba0*/  LDC.64 R4, c[0x0][0xb28] ;  /* 0x0002ca00ff047b82 */ /* 0x000e700000000a00 */
[----:B--23--:R-:W1:Y:S02]  /*3bb0*/  LDC R23, c[0x0][0x374] ;  /* 0x0000dd00ff177b82 */ /* 0x00ce640000000800 */
.L_x_77:
[C---:B------:R-:W-:Y:S02]  /*3bc0*/  LEA R0, R29.reuse, UR7, 0x3 ;  /* 0x000000071d007c11 */ /* 0x040fe4000f8e18ff */
[----:B------:R-:W-:Y:S02]  /*3bd0*/  SHF.L.U32 R2, R28, 0x1f, RZ ;  /* 0x0000001f1c027819 */ /* 0x000fe400000006ff */
[----:B------:R-:W-:Y:S02]  /*3be0*/  LEA R16, R29, UR7, 0x4 ;  /* 0x000000071d107c11 */ /* 0x000fe4000f8e20ff */
[----:B--2---:R-:W2:Y:S02]  /*3bf0*/  SYNCS.PHASECHK.TRANS64.TRYWAIT P0, [R0+URZ+0x90], R2 ;  /* 0x00009002000075a7 */ /* 0x004ea400080011ff */
[----:B--2---:R-:W-:Y:S05]  /*3c00*/  @!P0 BRA `(.L_x_69) ;  /* 0x0000003800348947 */ /* 0x004fea0003800000 */
.L_x_145:
[----:B------:R-:W-:Y:S01]  /*3c10*/  ISETP.GE.AND P0, PT, R26, 0x1, PT ;  /* 0x000000011a00780c */ /* 0x000fe20003f06270 */
[----:B------:R-:W3:Y:S01]  /*3c20*/  LDS.128 R16, [R16+0x120] ;  /* 0x0001200010107984 */ /* 0x000ee20000000c00 */
[----:B--2---:R-:W-:Y:S01]  /*3c30*/  VIADD R0, R0, 0xa0 ;  /* 0x000000a000007836 */ /* 0x004fe20000000000 */
[----:B------:R-:W-:Y:S01]  /*3c40*/  @!PT LDS RZ, [RZ] ;  /* 0x00000000fffff984 */ /* 0x000fe20000000800 */
[----:B------:R-:W-:Y:S01]  /*3c50*/  @!PT LDS RZ, [RZ] ;  /* 0x00000000fffff984 */ /* 0x000fe20000000800 */
[----:B------:R-:W-:Y:S01]  /*3c60*/  @!PT LDS RZ, [RZ] ;  /* 0x00000000fffff984 */ /* 0x000fe20000000800 */
[----:B------:R-:W-:Y:S01]  /*3c70*/  @!PT LDS RZ, [RZ] ;  /* 0x00000000fffff984 */ /* 0x000fe20000000800 */
[----:B------:R2:W-:Y:S06]  /*3c80*/  MEMBAR.ALL.CTA ;  /* 0x0000000000007992 */ /* 0x0005ec0000008000 */
[----:B--2---:R-:W2:Y:S01]  /*3c90*/  FENCE.VIEW.ASYNC.S ;  /* 0x00000000000073c6 */ /* 0x004ea20000000000 */
[----:B------:R-:W-:Y:S04]  /*3ca0*/  PRMT R0, RZ, 0x654, R0 ;  /* 0x00000654ff007816 */ /* 0x000fe80000000000 */
[----:B--2---:R2:W-:Y:S01]  /*3cb0*/  SYNCS.ARRIVE.TRANS64.RED.A1T0 RZ, [R0+URZ], RZ ;  /* 0x000000ff00ff79a7 */ /* 0x0045e200081004ff */
[----:B---3--:R-:W-:Y:S11]  /*3cc0*/  LOP3.LUT P3, RZ, R18, 0x1, RZ, 0xc0, !PT ;  /* 0x0000000112ff7812 */ /* 0x008ff6000786c0ff */
[----:B------:R-:W-:Y:S02]  /*3cd0*/  @!UPT UIADD3 URZ, UPT, UPT, URZ, URZ, URZ ;  /* 0x000000fffffff290 */ /* 0x000fe4000fffe0ff */
[----:B------:R-:W-:Y:S02]  /*3ce0*/  @P3 MOV R11, R16 ;  /* 0x00000010000b3202 */ /* 0x000fe40000000f00 */
[----:B------:R-:W-:Y:S01]  /*3cf0*/  @P3 LOP3.LUT R10, R17, 0xffff, RZ, 0xc0, !PT ;  /* 0x0000ffff110a3812 */ /* 0x000fe200078ec0ff */
[----:B--2---:R-:W-:Y:S06]  /*3d00*/  @!P0 BRA `(.L_x_70) ;  /* 0x0000000000a48947 */ /* 0x004fec0003800000 */
[-C--:B-1----:R-:W-:Y:S01]  /*3d10*/  IMAD.HI.U32 R0, R23, R7.reuse, RZ ;  /* 0x0000000717007227 */ /* 0x082fe200078e00ff */
[----:B------:R-:W-:Y:S02]  /*3d20*/  ISETP.NE.AND P0, PT, R6, 0x1, PT ;  /* 0x000000010600780c */ /* 0x000fe40003f05270 */
[----:B------:R-:W-:Y:S01]  /*3d30*/  ISETP.NE.AND P2, PT, R26, 0x1, PT ;  /* 0x000000011a00780c */ /* 0x000fe20003f45270 */
[----:B----4-:R-:W-:Y:S01]  /*3d40*/  IMAD.HI.U32 R9, R24, R14, RZ ;  /* 0x0000000e18097227 */ /* 0x010fe200078e00ff */
[----:B------:R-:W-:Y:S02]  /*3d50*/  SHF.R.U32.HI R0, RZ, R22, R0 ;  /* 0x00000016ff007219 */ /* 0x000fe40000011600 */
[----:B------:R-:W-:Y:S01]  /*3d60*/  ISETP.NE.AND P4, PT, R3, 0x1, PT ;  /* 0x000000010300780c */ /* 0x000fe20003f85270 */
[----:B------:R-:W-:Y:S01]  /*3d70*/  IMAD.HI.U32 R13, R10, R7, RZ ;  /* 0x000000070a0d7227 */ /* 0x000fe200078e00ff */
[----:B------:R-:W-:Y:S02]  /*3d80*/  SHF.R.U32.HI R9, RZ, R15, R9 ;  /* 0x0000000fff097219 */ /* 0x000fe40000011609 */
[----:B------:R-:W-:Y:S01]  /*3d90*/  SEL R0, R23, R0, !P0 ;  /* 0x0000000017007207 */ /* 0x000fe20004000000 */
[----:B------:R-:W-:Y:S01]  /*3da0*/  IMAD.HI.U32 R12, R11, R14, RZ ;  /* 0x0000000e0b0c7227 */ /* 0x000fe200078e00ff */
[----:B------:R-:W-:Y:S03]  /*3db0*/  SEL R9, R24, R9, !P4 ;  /* 0x0000000918097207 */ /* 0x000fe60006000000 */
[-C--:B------:R-:W-:Y:S01]  /*3dc0*/  IMAD.HI.U32 R8, R0, R4.reuse, RZ ;  /* 0x0000000400087227 */ /* 0x080fe200078e00ff */
[----:B------:R-:W-:Y:S03]  /*3dd0*/  SHF.R.U32.HI R12, RZ, R15, R12 ;  /* 0x0000000fff0c7219 */ /* 0x000fe6000001160c */
[----:B------:R-:W-:Y:S01]  /*3de0*/  IMAD.HI.U32 R2, R9, R4, RZ ;  /* 0x0000000409027227 */ /* 0x000fe200078e00ff */
[-C--:B------:R-:W-:Y:S02]  /*3df0*/  @P2 SHF.R.U32.HI R0, RZ, R5.reuse, R8 ;  /* 0x00000005ff002219 */ /* 0x080fe40000011608 */
[----:B------:R-:W-:Y:S02]  /*3e00*/  SHF.R.U32.HI R8, RZ, R22, R13 ;  /* 0x00000016ff087219 */ /* 0x000fe4000001160d */
[----:B------:R-:W-:Y:S01]  /*3e10*/  @P2 SHF.R.U32.HI R9, RZ, R5, R2 ;  /* 0x00000005ff092219 */ /* 0x000fe20000011602 */
[----:B------:R-:W-:Y:S01]  /*3e20*/  IMAD R0, R26, R0, RZ ;  /* 0x000000001a007224 */ /* 0x000fe200078e02ff */
[----:B------:R-:W-:Y:S02]  /*3e30*/  SEL R8, R10, R8, !P0 ;  /* 0x000000080a087207 */ /* 0x000fe40004000000 */
[----:B------:R-:W-:Y:S01]  /*3e40*/  SEL R2, R11, R12, !P4 ;  /* 0x0000000c0b027207 */ /* 0x000fe20006000000 */
[----:B------:R-:W-:Y:S01]  /*3e50*/  IMAD R12, R26, R9, RZ ;  /* 0x000000091a0c7224 */ /* 0x000fe200078e02ff */
[C---:B------:R-:W-:Y:S01]  /*3e60*/  ISETP.GE.AND P0, PT, R8.reuse, R0, PT ;  /* 0x000000000800720c */ /* 0x040fe20003f06270 */
[----:B------:R-:W-:Y:S03]  /*3e70*/  IMAD.HI.U32 R0, R8, R4, RZ ;  /* 0x0000000408007227 */ /* 0x000fe600078e00ff */
[----:B------:R-:W-:Y:S02]  /*3e80*/  ISETP.GE.OR P0, PT, R2, R12, P0 ;  /* 0x0000000c0200720c */ /* 0x000fe40000706670 */
[-C--:B------:R-:W-:Y:S04]  /*3e90*/  SHF.R.U32.HI R0, RZ, R5.reuse, R0 ;  /* 0x00000005ff007219 */ /* 0x080fe80000011600 */
[----:B------:R-:W-:Y:S05]  /*3ea0*/  SEL R13, R8, R0, !P2 ;  /* 0x00000000080d7207 */ /* 0x000fea0005000000 */
[----:B------:R-:W-:Y:S02]  /*3eb0*/  IMAD.MOV R12, RZ, RZ, -R13 ;  /* 0x000000ffff0c7224 */ /* 0x000fe400078e0a0d */
[----:B------:R-:W-:Y:S04]  /*3ec0*/  @!P0 IMAD.HI.U32 R0, R2, R4, RZ ;  /* 0x0000000402008227 */ /* 0x000fe800078e00ff */
[----:B------:R-:W-:Y:S01]  /*3ed0*/  IMAD R12, R26, R12, R8 ;  /* 0x0000000c1a0c7224 */ /* 0x000fe200078e0208 */
[----:B------:R-:W-:Y:S04]  /*3ee0*/  @!P0 SHF.R.U32.HI R0, RZ, R5, R0 ;  /* 0x00000005ff008219 */ /* 0x000fe80000011600 */
[----:B------:R-:W-:Y:S04]  /*3ef0*/  @!P0 SEL R0, R2, R0, !P2 ;  /* 0x0000000002008207 */ /* 0x000fe80005000000 */
[----:B------:R-:W-:Y:S01]  /*3f00*/  @!P0 IADD3 R13, PT, PT, R13, -R0, RZ ;  /* 0x800000000d0d8210 */ /* 0x000fe20007ffe0ff */
[----:B------:R-:W-:Y:S01]  /*3f10*/  @!P0 IMAD R0, R9, R12, R0 ;  /* 0x0000000c09008224 */ /* 0x000fe200078e0200 */
[----:B------:R-:W-:Y:S01]  /*3f20*/  IADD3 R9, PT, PT, -R8, RZ, RZ ;  /* 0x000000ff08097210 */ /* 0x000fe20007ffe1ff */
[--C-:B------:R-:W-:Y:S02]  /*3f30*/  IMAD.MOV R12, RZ, RZ, -R2.reuse ;  /* 0x000000ffff0c7224 */ /* 0x100fe400078e0a02 */
[----:B------:R-:W-:Y:S02]  /*3f40*/  @!P0 IMAD R8, R13, R26, R2 ;  /* 0x0000001a0d088224 */ /* 0x000fe400078e0202 */
[----:B------:R-:W-:Y:S02]  /*3f50*/  @!P0 IMAD.MOV.U32 R2, RZ, RZ, R0 ;  /* 0x000000ffff028224 */ /* 0x000fe400078e0000 */
[----:B------:R-:W-:Y:S02]  /*3f60*/  IMAD R11, R3, R12, R11 ;  /* 0x0000000c030b7224 */ /* 0x000fe400078e020b */
[----:B------:R-:W-:Y:S02]  /*3f70*/  IMAD R10, R6, R9, R10 ;  /* 0x00000009060a7224 */ /* 0x000fe400078e020a */
[----:B------:R-:W-:Y:S02]  /*3f80*/  IMAD R11, R2, R3, R11 ;  /* 0x00000003020b7224 */ /* 0x000fe400078e020b */
[----:B------:R-:W-:Y:S02]  /*3f90*/  IMAD R10, R8, R6, R10 ;  /* 0x00000006080a7224 */ /* 0x000fe400078e020a */
.L_x_70:
[----:B------:R-:W-:Y:S05]  /*3fa0*/  BRA.U UP1, `(.L_x_71) ;  /* 0x0000000101107547 */ /* 0x000fea000b800000 */
[----:B------:R-:W-:Y:S04]  /*3fb0*/  MOV R2, UR6 ;  /* 0x0000000600027c02 */ /* 0x000fe80008000f00 */
[----:B------:R-:W-:Y:S04]  /*3fc0*/  SHF.L.U32 R2, R2, 0x1f, RZ ;  /* 0x0000001f02027819 */ /* 0x000fe800000006ff */
[----:B------:R-:W2:Y:S02]  /*3fd0*/  SYNCS.PHASECHK.TRANS64.TRYWAIT P0, [UR7+0x88], R2 ;  /* 0x00008802ff0075a7 */ /* 0x000ea40008001107 */
[----:B--2---:R-:W-:Y:S05]  /*3fe0*/  @!P0 BRA `(.L_x_72) ;  /* 0x0000003400508947 */ /* 0x004fea0003800000 */
.L_x_71:
[----:B------:R-:W-:Y:S02]  /*3ff0*/  R2UR UR11, R21 ;  /* 0x00000000150b72ca */ /* 0x000fe400000e0000 */
[----:B------:R-:W-:Y:S02]  /*4000*/  R2UR UR10, R20 ;  /* 0x00000000140a72ca */ /* 0x000fe400000e0000 */
[----:B------:R-:W-:Y:S04]  /*4010*/  ISETP.NE.U32.AND P2, PT, RZ, UR4, PT ;  /* 0x00000004ff007c0c */ /* 0x000fe8000bf45070 */
[----:B------:R-:W-:Y:S05]  /*4020*/  ISETP.NE.AND.EX P2, PT, RZ, UR5, PT, P2 ;  /* 0x00000005ff007c0c */ /* 0x000fea000bf45320 */
[----:B------:R-:W-:Y:S02]  /*4030*/  USHF.L.U32 UR11, UR11, 0x6, URZ ;  /* 0x000000060b0b7899 */ /* 0x000fe400080006ff */
[----:B------:R-:W-:Y:S01]  /*4040*/  USHF.L.U32 UR10, UR10, 0x6, URZ ;  /* 0x000000060a0a7899 */ /* 0x000fe200080006ff */
[----:B------:R-:W-:Y:S11]  /*4050*/  BRA.U !UP4, `(.L_x_73) ;  /* 0x000000010c347547 */ /* 0x000ff6000b800000 */
[----:B------:R-:W-:Y:S01]  /*4060*/  UPLOP3.LUT UP0, UPT, UPT, UPT, UP3, 0x80, 0x8 ;  /* 0x000000000008789c */ /* 0x000fe20003f0f030 */
[----:B--2---:R-:W-:Y:S02]  /*4070*/  HFMA2 R0, -RZ, RZ, 0, 5.9604644775390625e-08 ;  /* 0x00000001ff007431 */ /* 0x004fe400000001ff */
[----:B------:R-:W-:Y:S03]  /*4080*/  IMAD.MOV.U32 R60, RZ, RZ, 0x1 ;  /* 0x00000001ff3c7424 */ /* 0x000fe600078e00ff */
[----:B------:R-:W-:Y:S05]  /*4090*/  PLOP3.LUT P0, PT, PT, PT, UP0, 0x80, 0x8 ;  /* 0x000000000008781c */ /* 0x000fea0003f0f008 */
[----:B------:R-:W2:Y:S01]  /*40a0*/  @UP0 LDCU.64 UR14, c[0x0][0x888] ;  /* 0x00011100ff0e07ac */ /* 0x000ea20008000a00 */
[----:B------:R-:W-:Y:S07]  /*40b0*/  @UP0 UIMAD UR8, UR36, UR4, URZ ;  /* 0x00000004240802a4 */ /* 0x000fee000f8e02ff */
[----:B------:R-:W-:Y:S01]  /*40c0*/  @!P0 PRMT R60, R0, 0x7610, R60 ;  /* 0x00007610003c8816 */ /* 0x000fe2000000003c */
[----:B--2---:R-:W-:Y:S03]  /*40d0*/  @UP0 UIMAD.WIDE UR14, UR8, 0x4, UR14 ;  /* 0x00000004080e08a5 */ /* 0x004fe6000f8e020e */
[----:B------:R-:W2:Y:S03]  /*40e0*/  @!UP0 LDCU UR8, c[0x0][0x880] ;  /* 0x00011000ff0887ac */ /* 0x000ea60008000800 */
[----:B------:R-:W-:Y:S01]  /*40f0*/  IMAD.U32 R8, RZ, RZ, UR14 ;  /* 0x0000000eff087e24 */ /* 0x000fe2000f8e00ff */
[----:B------:R-:W-:Y:S05]  /*4100*/  MOV R9, UR15 ;  /* 0x0000000f00097c02 */ /* 0x000fea0008000f00 */
[----:B-----5:R3:W5:Y:S02]  /*4110*/  @P0 LDG.E R35, desc[UR46][R8.64] ;  /* 0x0000002e08230981 */ /* 0x020764000c1e1900 */
[----:B--23--:R-:W-:Y:S07]  /*4120*/  @!P0 IMAD.U32 R35, RZ, RZ, UR8 ;  /* 0x00000008ff238e24 */ /* 0x00cfee000f8e00ff */
.L_x_73:
[----:B-----5:R-:W-:Y:S01]  /*4130*/  @!P2 FSETP.EQ.AND P0, PT, R35, RZ, PT ;  /* 0x000000ff2300a20b */ /* 0x020fe20003f02000 */
[----:B------:R-:W-:Y:S01]  /*4140*/  @!UPT UIADD3 URZ, UPT, UPT, URZ, URZ, URZ ;  /* 0x000000fffffff290 */ /* 0x000fe2000fffe0ff */
[----:B------:R-:W-:Y:S11]  /*4150*/  @!P2 BRA `(.L_x_74) ;  /* 0x000000000014a947 */ /* 0x000ff60003800000 */
[----:B------:R-:W-:Y:S02]  /*4160*/  LOP3.LUT P2, RZ, R60, 0xff, RZ, 0xc0, !PT ;  /* 0x000000ff3cff7812 */ /* 0x000fe4000784c0ff */
[----:B------:R-:W-:Y:S04]  /*4170*/  PLOP3.LUT P0, PT, PT, PT, UP0, 0x80, 0x8 ;  /* 0x000000000008781c */ /* 0x000fe80003f0f008 */
[----:B------:R-:W-:Y:S07]  /*4180*/  PLOP3.LUT P0, PT, P0, PT, PT, 0x8, 0x80 ;  /* 0x000000000080781c */ /* 0x000fee000070e170 */
[----:B------:R-:W-:Y:S11]  /*4190*/  @P2 FSETP.EQ.AND P0, PT, R35, RZ, PT ;  /* 0x000000ff2300220b */ /* 0x000ff60003f02000 */
[----:B------:R-:W-:Y:S02]  /*41a0*/  @!UPT UIADD3 URZ, UPT, UPT, URZ, URZ, URZ ;  /* 0x000000fffffff290 */ /* 0x000fe4000fffe0ff */
.L_x_74:
[----:B------:R-:W-:Y:S01]  /*41b0*/  ULEA UR15, UR13, UR7, 0x3 ;  /* 0x000000070d0f7291 */ /* 0x000fe2000f8e18ff */
[----:B------:R-:W-:Y:S02]  /*41c0*/  SHF.L.U32 R9, R32, 0x1f, RZ ;  /* 0x0000001f20097819 */ /* 0x000fe400000006ff */
[----:B------:R-:W-:Y:S04]  /*41d0*/  ELECT P4, URZ, PT ;  /* 0x0000000000ff782f */ /* 0x000fe80003880000 */
[----:B------:R-:W-:Y:S02]  /*41e0*/  PLOP3.LUT P4, PT, P0, P4, PT, 0xf2, 0x2f ;  /* 0x00000000002f781c */ /* 0x000fe40000789e72 */
[----:B------:R-:W3:Y:S11]  /*41f0*/  SYNCS.PHASECHK.TRANS64.TRYWAIT P2, [UR15+0x68], R9 ;  /* 0x00006809ff0075a7 */ /* 0x000ef6000804110f */
[----:B-1----:R-:W-:Y:S05]  /*4200*/  @!P4 IADD3 R8, P0, PT, R30, 0x580, RZ ;  /* 0x000005801e08c810 */ /* 0x002fea0007f1e0ff */
[----:B--2---:R-:W-:Y:S01]  /*4210*/  @!P4 IMAD.X R2, RZ, RZ, R31, P0 ;  /* 0x000000ffff02c224 */ /* 0x004fe200000e061f */
[----:B---3--:R-:W-:Y:S07]  /*4220*/  @!P2 BRA `(.L_x_75) ;  /* 0x0000003000d8a947 */ /* 0x008fee0003800000 */
.L_x_148:
[----:B------:R-:W2:Y:S01]  /*4230*/  LDC.64 R12, c[0x0][0xb18] ;  /* 0x0002c600ff0c7b82 */ /* 0x000ea20000000a00 */
[----:B------:R-:W-:Y:S01]  /*4240*/  @!P4 R2UR UR8, R2 ;  /* 0x000000000208c2ca */ /* 0x000fe200000e0000 */
[----:B------:R-:W-:Y:S01]  /*4250*/  VOTEU.ALL UP2, P4 ;  /* 0x0000000000ff7886 */ /* 0x000fe20002040000 */
[----:B------:R-:W-:Y:S01]  /*4260*/  @!P4 R2UR UR9, R8 ;  /* 0x000000000809c2ca */ /* 0x000fe200000e0000 */
[----:B------:R-:W-:Y:S01]  /*4270*/  VOTEU.ALL UP1, P4 ;  /* 0x0000000000ff7886 */ /* 0x000fe20002020000 */
[----:B-1----:R-:W-:Y:S03]  /*4280*/  @!P4 IMAD.MOV.U32 R0, RZ, RZ, 0x1000 ;  /* 0x00001000ff00c424 */ /* 0x002fe600078e00ff */
[----:B------:R-:W1:Y:S01]  /*4290*/  @!P1 LDC R2, c[0x0][0xb0c] ;  /* 0x0002c300ff029b82 */ /* 0x000e620000000800 */
[----:B------:R-:W-:Y:S01]  /*42a0*/  UMOV UR20, 0x0 ;  /* 0x0000000000147882 */ /* 0x000fe20000000000 */
[----:B------:R-:W-:Y:S01]  /*42b0*/  UMOV UR21, 0x10000000 ;  /* 0x1000000000157882 */ /* 0x000fe20000000000 */
[----:B------:R-:W-:Y:S01]  /*42c0*/  UMOV UR12, UR36 ;  /* 0x00000024000c7c82 */ /* 0x000fe20008000000 */
[----:B------:R-:W-:Y:S01]  /*42d0*/  UIADD3 UR14, UPT, UPT, UR13, 0x1, URZ ;  /* 0x000000010d0e7890 */ /* 0x000fe2000fffe0ff */
[----:B------:R-:W-:Y:S01]  /*42e0*/  @P3 SHF.R.U32.HI R27, RZ, 0x10, R17 ;  /* 0x00000010ff1b3819 */ /* 0x000fe20000011611 */
[----:B------:R-:W-:Y:S02]  /*42f0*/  VIADD R29, R29, 0x1 ;  /* 0x000000011d1d7836 */ /* 0x000fe40000000000 */
[----:B------:R-:W-:Y:S01]  /*4300*/  IMAD.U32 R9, RZ, RZ, UR8 ;  /* 0x00000008ff097e24 */ /* 0x000fe2000f8e00ff */
[----:B------:R-:W-:Y:S01]  /*4310*/  @!UP2 ULEA UR8, UR13, UR7, 0xc ;  /* 0x000000070d08a291 */ /* 0x000fe2000f8e60ff */
[----:B------:R-:W-:Y:S01]  /*4320*/  IMAD.U32 R8, RZ, RZ, UR9 ;  /* 0x00000009ff087e24 */ /* 0x000fe2000f8e00ff */
[----:B------:R-:W-:Y:S02]  /*4330*/  UIADD3 UR9, UPT, UPT, UR15, 0x50, URZ ;  /* 0x000000500f097890 */ /* 0x000fe4000fffe0ff */
[----:B------:R-:W-:Y:S01]  /*4340*/  @!P4 R2UR UR19, R9 ;  /* 0x000000000913c2ca */ /* 0x000fe200000e0000 */
[----:B------:R-:W-:Y:S01]  /*4350*/  @!UP2 UIADD3 UR8, UPT, UPT, UR8, 0x200, URZ ;  /* 0x000002000808a890 */ /* 0x000fe2000fffe0ff */
[----:B------:R-:W-:Y:S01]  /*4360*/  @!P4 R2UR UR18, R8 ;  /* 0x000000000812c2ca */ /* 0x000fe200000e0000 */
[----:B------:R-:W-:Y:S01]  /*4370*/  UISETP.NE.AND UP5, UPT, UR14, 0x3, UPT ;  /* 0x000000030e00788c */ /* 0x000fe2000bfa5270 */
[----:B------:R-:W3:Y:S01]  /*4380*/  LDC.64 R8, c[0x0][0xb10] ;  /* 0x0002c400ff087b82 */ /* 0x000ee20000000a00 */
[----:B------:R-:W-:Y:S02]  /*4390*/  UPRMT UR16, UR37, 0x654, UR9 ;  /* 0x0000065425107896 */ /* 0x000fe40008000009 */
[----:B------:R-:W-:Y:S02]  /*43a0*/  USEL UR17, URZ, 0x1, UP5 ;  /* 0x00000001ff117887 */ /* 0x000fe4000a800000 */
[----:B------:R-:W-:Y:S04]  /*43b0*/  USEL UR14, UR14, URZ, UP5 ;  /* 0x000000ff0e0e7287 */ /* 0x000fe8000a800000 */
[----:B------:R-:W-:Y:S01]  /*43c0*/  ULEA UR13, UR14, UR7, 0x3 ;  /* 0x000000070e0d7291 */ /* 0x000fe2000f8e18ff */
[----:B------:R-:W-:Y:S01]  /*43d0*/  LOP3.LUT R32, R32, UR17, RZ, 0x3c, !PT ;  /* 0x0000001120207c12 */ /* 0x000fe2000f8e3cff */
[----:B------:R1:W-:Y:S01]  /*43e0*/  @!UP1 UTMALDG.3D [UR8], [UR18], desc[UR20] ;  /* 0x00001408120095b4 */ /* 0x0003e20008011000 */
[----:B------:R5:W-:Y:S02]  /*43f0*/  @!P4 SYNCS.ARRIVE.TRANS64.RED.A0TR RZ, [UR15+0x50], R0 ;  /* 0x00005000ffffc9a7 */ /* 0x000be4000830040f */
[----:B------:R-:W-:Y:S01]  /*4400*/  SHF.L.U32 R20, R32, 0x1f, RZ ;  /* 0x0000001f20147819 */ /* 0x000fe200000006ff */
[C---:B---3--:R-:W-:Y:S01]  /*4410*/  @!P1 IMAD.HI.U32 R8, R11.reuse, R8, RZ ;  /* 0x000000080b089227 */ /* 0x048fe200078e00ff */
[----:B--2---:R-:W-:Y:S02]  /*4420*/  @!P1 ISETP.NE.AND P0, PT, R12, 0x1, PT ;  /* 0x000000010c00980c */ /* 0x004fe40003f05270 */
[----:B-1----:R-:W-:Y:S01]  /*4430*/  @!P1 ISETP.NE.AND P2, PT, R2, 0x1, PT ;  /* 0x000000010200980c */ /* 0x002fe20003f45270 */
[----:B------:R-:W-:Y:S01]  /*4440*/  SYNCS.ARRIVE.TRANS64.RED.A1T0 RZ, [UR16], RZ ;  /* 0x000000ffffff79a7 */ /* 0x000fe20008100410 */
[C---:B------:R-:W-:Y:S01]  /*4450*/  @!P1 IMAD.HI.U32 R13, R10.reuse, R13, RZ ;  /* 0x0000000d0a0d9227 */ /* 0x040fe200078e00ff */
[----:B------:R-:W-:Y:S04]  /*4460*/  @!P1 SHF.R.U32.HI R8, RZ, R9, R8 ;  /* 0x00000009ff089219 */ /* 0x000fe80000011608 */
[----:B------:R-:W-:Y:S01]  /*4470*/  @!P1 SEL R8, R11, R8, !P2 ;  /* 0x000000080b089207 */ /* 0x000fe20005000000 */
[----:B------:R-:W1:Y:S01]  /*4480*/  SYNCS.PHASECHK.TRANS64.TRYWAIT P5, [UR13+0x68], R20 ;  /* 0x00006814ff0075a7 */ /* 0x000e6200080a110d */
[----:B-----5:R-:W2:Y:S02]  /*4490*/  @!P1 LDC R0, c[0x0][0xb20] ;  /* 0x0002c800ff009b82 */ /* 0x020ea40000000800 */
[----:B--2---:R-:W-:Y:S04]  /*44a0*/  @!P1 SHF.R.U32.HI R0, RZ, R0, R13 ;  /* 0x00000000ff009219 */ /* 0x004fe8000001160d */
[----:B------:R-:W-:Y:S05]  /*44b0*/  @!P1 SEL R9, R10, R0, !P0 ;  /* 0x000000000a099207 */ /* 0x000fea0004000000 */
[----:B------:R-:W-:Y:S02]  /*44c0*/  @!P1 IMAD.IADD R0, R9, 0x1, -R8 ;  /* 0x0000000109009824 */ /* 0x000fe400078e0a08 */
[----:B------:R-:W-:Y:S02]  /*44d0*/  @!P1 IMAD.IADD R8, R8, 0x1, -R9 ;  /* 0x0000000108089824 */ /* 0x000fe400078e0a09 */
[----:B------:R-:W-:Y:S02]  /*44e0*/  @!P1 IMAD R11, R0, R2, R11 ;  /* 0x00000002000b9224 */ /* 0x000fe400078e020b */
[----:B------:R-:W-:Y:S01]  /*44f0*/  @!P1 IMAD R10, R8, R12, R10 ;  /* 0x0000000c080a9224 */ /* 0x000fe200078e020a */
[----:B-1----:R-:W-:Y:S06]  /*4500*/  @!P5 BRA `(.L_x_76) ;  /* 0x000000300038d947 */ /* 0x002fec0003800000 */
.L_x_150:
[----:B------:R-:W-:Y:S01]  /*4510*/  @!P4 IADD3 R2, P0, PT, R30, 0x580, RZ ;  /* 0x000005801e02c810 */ /* 0x000fe20007f1e0ff */
[----:B------:R-:W-:Y:S01]  /*4520*/  UMOV UR18, 0x0 ;  /* 0x0000000000127882 */ /* 0x000fe20000000000 */
[----:B------:R-:W-:Y:S01]  /*4530*/  UMOV UR19, 0x10000000 ;  /* 0x1000000000137882 */ /* 0x000fe20000000000 */
[----:B------:R-:W-:Y:S01]  /*4540*/  VOTEU.ALL UP1, P4 ;  /* 0x0000000000ff7886 */ /* 0x000fe20002020000 */
[----:B------:R-:W-:Y:S01]  /*4550*/  @!P4 R2UR UR9, R2 ;  /* 0x000000000209c2ca */ /* 0x000fe200000e0000 */
[----:B-1----:R-:W-:Y:S01]  /*4560*/  @!P4 IMAD.X R0, RZ, RZ, R31, P0 ;  /* 0x000000ffff00c224 */ /* 0x002fe200000e061f */
[----:B------:R-:W-:Y:S01]  /*4570*/  UMOV UR12, UR36 ;  /* 0x00000024000c7c82 */ /* 0x000fe20008000000 */
[----:B------:R-:W-:Y:S01]  /*4580*/  @P3 R2UR UR36, R27 ;  /* 0x000000001b2432ca */ /* 0x000fe200000e0000 */
[----:B------:R-:W-:Y:S01]  /*4590*/  @!UP1 ULEA UR15, UR14, UR7, 0xc ;  /* 0x000000070e0f9291 */ /* 0x000fe2000f8e60ff */
[----:B------:R-:W-:Y:S01]  /*45a0*/  ISETP.NE.AND P0, PT, R29, 0x2, PT ;  /* 0x000000021d00780c */ /* 0x000fe20003f05270 */
[----:B------:R-:W-:Y:S01]  /*45b0*/  @!UP1 UIADD3 UR10, UPT, UPT, UR10, 0x20, URZ ;  /* 0x000000200a0a9890 */ /* 0x000fe2000fffe0ff */
[----:B------:R-:W-:Y:S01]  /*45c0*/  @!P4 R2UR UR8, R0 ;  /* 0x000000000008c2ca */ /* 0x000fe200000e0000 */
[----:B------:R-:W-:Y:S01]  /*45d0*/  IMAD.IADD R20, R10, 0x1, R58 ;  /* 0x000000010a147824 */ /* 0x000fe200078e023a */
[----:B------:R-:W-:Y:S01]  /*45e0*/  SEL R0, RZ, 0x1, P0 ;  /* 0x00000001ff007807 */ /* 0x000fe20000000000 */
[----:B------:R-:W-:Y:S01]  /*45f0*/  IMAD.IADD R21, R11, 0x1, R59 ;  /* 0x000000010b157824 */ /* 0x000fe200078e023b */
[----:B------:R-:W-:Y:S02]  /*4600*/  SEL R29, R29, RZ, P0 ;  /* 0x000000ff1d1d7207 */ /* 0x000fe40000000000 */
[----:B------:R-:W-:Y:S01]  /*4610*/  IMAD.U32 R8, RZ, RZ, UR9 ;  /* 0x00000009ff087e24 */ /* 0x000fe2000f8e00ff */
[----:B------:R-:W-:Y:S01]  /*4620*/  UIADD3 UR9, UPT, UPT, UR13, 0x50, URZ ;  /* 0x000000500d097890 */ /* 0x000fe2000fffe0ff */
[----:B------:R-:W-:Y:S03]  /*4630*/  LOP3.LUT R28, R28, R0, RZ, 0x3c, !PT ;  /* 0x000000001c1c7212 */ /* 0x000fe600078e3cff */
[----:B------:R-:W-:Y:S02]  /*4640*/  @!P4 R2UR UR16, R8 ;  /* 0x000000000810c2ca */ /* 0x000fe400000e0000 */
[----:B------:R-:W-:Y:S01]  /*4650*/  IMAD.U32 R9, RZ, RZ, UR8 ;  /* 0x00000008ff097e24 */ /* 0x000fe2000f8e00ff */
[----:B------:R-:W-:Y:S01]  /*4660*/  @!UP1 UIADD3 UR8, UPT, UPT, UR15, 0x200, URZ ;  /* 0x000002000f089890 */ /* 0x000fe2000fffe0ff */
[----:B------:R-:W-:Y:S01]  /*4670*/  VOTEU.ALL UP1, P4 ;  /* 0x0000000000ff7886 */ /* 0x000fe20002020000 */
[----:B------:R-:W-:Y:S02]  /*4680*/  UPRMT UR15, UR37, 0x654, UR9 ;  /* 0x00000654250f7896 */ /* 0x000fe40008000009 */
[----:B------:R-:W-:Y:S11]  /*4690*/  @!P4 R2UR UR17, R9 ;  /* 0x000000000911c2ca */ /* 0x000ff600000e0000 */
[----:B------:R-:W-:Y:S02]  /*46a0*/  @!UPT UIADD3 URZ, UPT, UPT, URZ, URZ, URZ ;  /* 0x000000fffffff290 */ /* 0x000fe4000fffe0ff */
[----:B------:R2:W-:Y:S01]  /*46b0*/  @!UP1 UTMALDG.3D [UR8], [UR16], desc[UR18] ;  /* 0x00001208100095b4 */ /* 0x0005e20008011000 */
[----:B------:R2:W-:Y:S01]  /*46c0*/  @!P4 SYNCS.ARRIVE.TRANS64.RED.A0TR RZ, [UR13+0x50], R25 ;  /* 0x00005019ffffc9a7 */ /* 0x0005e2000830040d */
[----:B------:R-:W-:Y:S04]  /*46d0*/  UIADD3 UR13, UPT, UPT, UR14, 0x1, URZ ;  /* 0x000000010e0d7890 */ /* 0x000fe8000fffe0ff */
[----:B------:R-:W-:Y:S04]  /*46e0*/  UISETP.NE.AND UP1, UPT, UR13, 0x3, UPT ;  /* 0x000000030d00788c */ /* 0x000fe8000bf25270 */
[----:B------:R-:W-:Y:S02]  /*46f0*/  USEL UR14, URZ, 0x1, UP1 ;  /* 0x00000001ff0e7887 */ /* 0x000fe40008800000 */
[----:B------:R-:W-:Y:S02]  /*4700*/  USEL UR13, UR13, URZ, UP1 ;  /* 0x000000ff0d0d7287 */ /* 0x000fe40008800000 */
[----:B------:R-:W-:Y:S02]  /*4710*/  UPLOP3.LUT UP1, UPT, UPT, UPT, UPT, 0x80, 0x8 ;  /* 0x000000000008789c */ /* 0x000fe40003f2f070 */
[----:B------:R-:W-:Y:S01]  /*4720*/  LOP3.LUT R32, R32, UR14, RZ, 0x3c, !PT ;  /* 0x0000000e20207c12 */ /* 0x000fe2000f8e3cff */
[----:B------:R-:W-:Y:S01]  /*4730*/  SYNCS.ARRIVE.TRANS64.RED.A1T0 RZ, [UR15], RZ ;  /* 0x000000ffffff79a7 */ /* 0x000fe2000810040f */
[----:B------:R-:W-:Y:S07]  /*4740*/  @P3 BRA `(.L_x_77) ;  /* 0xfffffff4001c3947 */ /* 0x000fee000383ffff */
[----:B------:R-:W-:Y:S01]  /*4750*/  UIADD3 UR7, UPT, UPT, UR7, 0x68, URZ ;  /* 0x0000006807077890 */ /* 0x000fe2000fffe0ff */
[----:B------:R-:W-:-:S03]  /*4760*/  SHF.L.U32 R2, R32, 0x1f, RZ ;  /* 0x0000001f20027819 */ /* 0x000fc600000006ff */
[----:B------:R-:W-:-:S09]  /*4770*/  ULEA UR4, UR13, UR7, 0x3 ;  /* 0x000000070d047291 */ /* 0x000fd2000f8e18ff */
[----:B------:R-:W1:Y:S02]  /*4780*/  SYNCS.PHASECHK.TRANS64.TRYWAIT P0, [UR4], R2 ;  /* 0x00000002ff0075a7 */ /* 0x000e640008001104 */
[----:B-1----:R-:W-:Y:S05]  /*4790*/  @!P0 BRA `(.L_x_78) ;  /* 0x0000002c00ac8947 */ /* 0x002fea0003800000 */
.L_x_152:
        /* <DEDUP_REMOVED lines=9> */
.L_x_154:
[----:B------:R-:W-:-:S04]  /*4830*/  UIADD3 UR5, UPT, UPT, UR5, 0x1, URZ ;  /* 0x0000000105057890 */ /* 0x000fc8000fffe0ff */
[----:B------:R-:W-:-:S04]  /*4840*/  UISETP.NE.AND UP0, UPT, UR5, 0x3, UPT ;  /* 0x000000030500788c */ /* 0x000fc8000bf05270 */
[----:B------:R-:W-:Y:S02]  /*4850*/  USEL UR4, URZ, 0x1, UP0 ;  /* 0x00000001ff047887 */ /* 0x000fe40008000000 */
[----:B------:R-:W-:-:S04]  /*4860*/  USEL UR5, UR5, URZ, UP0 ;  /* 0x000000ff05057287 */ /* 0x000fc80008000000 */
[----:B------:R-:W-:Y:S01]  /*4870*/  ULEA UR5, UR5, UR7, 0x3 ;  /* 0x0000000705057291 */ /* 0x000fe2000f8e18ff */
[----:B-1----:R-:W-:-:S04]  /*4880*/  LOP3.LUT R2, R32, UR4, RZ, 0x3c, !PT ;  /* 0x0000000420027c12 */ /* 0x002fc8000f8e3cff */
[----:B------:R-:W-:Y:S01]  /*4890*/  SHF.L.U32 R2, R2, 0x1f, RZ ;  /* 0x0000001f02027819 */ /* 0x000fe200000006ff */
[----:B------:R-:W-:-:S07]  /*48a0*/  IMAD.U32 R0, RZ, RZ, UR5 ;  /* 0x00000005ff007e24 */ /* 0x000fce000f8e00ff */
.L_x_80:
[----:B-1----:R1:W3:Y:S02]  /*48b0*/  SYNCS.PHASECHK.TRANS64.TRYWAIT P0, [R0+URZ], R2 ;  /* 0x00000002000075a7 */ /* 0x0022e400080011ff */
[----:B---3--:R-:W-:Y:S05]  /*48c0*/  @!P0 NANOSLEEP.SYNCS 0x989680 ;  /* 0x009896800000895d */ /* 0x008fea0003900000 */
[----:B------:R-:W3:Y:S02]  /*48d0*/  @!P0 SYNCS.PHASECHK.TRANS64 P0, [R0+URZ], R2 ;  /* 0x00000002000085a7 */ /* 0x000ee400080010ff */
[----:B--23--:R-:W-:Y:S05]  /*48e0*/  @P0 EXIT ;  /* 0x000000000000094d */ /* 0x00cfea0003800000 */
[----:B------:R-:W-:Y:S05]  /*48f0*/  BRA `(.L_x_80) ;  /* 0xfffffffc00ec7947 */ /* 0x000fea000383ffff */
.L_x_68:
[----:B------:R-:W-:-:S06]  /*4900*/  UISETP.GE.AND UP1, UPT, UR8, 0x4, UPT ;  /* 0x000000040800788c */ /* 0x000fcc000bf26270 */
[----:B------:R-:W-:-:S13]  /*4910*/  PLOP3.LUT P0, PT, PT, PT, UP1, 0x80, 0x8 ;  /* 0x000000000008781c */ /* 0x000fda0003f0f018 */
[----:B------:R-:W-:Y:S05]  /*4920*/  @!P0 EXIT ;  /* 0x000000000000894d */ /* 0x000fea0003800000 */
[----:B------:R-:W-:Y:S01]  /*4930*/  BAR.SYNC.DEFER_BLOCKING 0x6, 0xa0 ;  /* 0x0182800000007b1d */ /* 0x000fe20000010000 */
[C---:B------:R-:W-:Y:S01]  /*4940*/  IMAD.SHL.U32 R3, R70.reuse, 0x20, RZ ;  /* 0x0000002046037824 */ /* 0x040fe200078e00ff */
[----:B------:R-:W-:Y:S01]  /*4950*/  SHF.R.U32.HI R4, RZ, 0x1, R70 ;  /* 0x00000001ff047819 */ /* 0x000fe20000011646 */
[C---:B------:R-:W-:Y:S01]  /*4960*/  IMAD.SHL.U32 R64, R70.reuse, 0x10, RZ ;  /* 0x0000001046407824 */ /* 0x040fe200078e00ff */
[C---:B------:R-:W-:Y:S01]  /*4970*/  LOP3.LUT P0, RZ, R70.reuse, 0x4, RZ, 0xc0, !PT ;  /* 0x0000000446ff7812 */ /* 0x040fe2000780c0ff */
[----:B------:R-:W-:Y:S01]  /*4980*/  IMAD.U32 R32, R70, 0x10000, RZ ;  /* 0x0001000046207824 */ /* 0x000fe200078e00ff */
[----:B------:R-:W-:Y:S02]  /*4990*/  UMOV UR48, 0x400 ;  /* 0x0000040000307882 */ /* 0x000fe40000000000 */
[----:B------:R-:W1:Y:S01]  /*49a0*/  LDC R63, c[0x0][0x370] ;  /* 0x0000dc00ff3f7b82 */ /* 0x000e620000000800 */
[----:B------:R-:W-:Y:S01]  /*49b0*/  ULEA UR48, UR37, UR48, 0x18 ;  /* 0x0000003025307291 */ /* 0x000fe2000f8ec0ff */
[----:B------:R-:W-:Y:S01]  /*49c0*/  LOP3.LUT R2, R3, 0xc0, RZ, 0xc0, !PT ;  /* 0x000000c003027812 */ /* 0x000fe200078ec0ff */
[----:B------:R-:W-:Y:S01]  /*49d0*/  IMAD.MOV.U32 R69, RZ, RZ, 0x10 ;  /* 0x00000010ff457424 */ /* 0x000fe200078e00ff */
[----:B------:R-:W-:Y:S01]  /*49e0*/  LOP3.LUT R64, R64, 0x600, RZ, 0xc0, !PT ;  /* 0x0000060040407812 */ /* 0x000fe200078ec0ff */
[----:B------:R-:W-:Y:S01]  /*49f0*/  IMAD.MOV.U32 R31, RZ, RZ, RZ ;  /* 0x000000ffff1f7224 */ /* 0x000fe200078e00ff */
[----:B------:R-:W-:Y:S01]  /*4a00*/  LOP3.LUT R4, R2, 0x8, R4, 0xf8, !PT ;  /* 0x0000000802047812 */ /* 0x000fe200078ef804 */
[----:B------:R-:W-:Y:S01]  /*4a10*/  IMAD.SHL.U32 R2, R70, 0x4, RZ ;  /* 0x0000000446027824 */ /* 0x000fe200078e00ff */
[----:B------:R-:W2:Y:S01]  /*4a20*/  LDC R28, c[0x0][0xb0c] ;  /* 0x0002c300ff1c7b82 */ /* 0x000ea20000000800 */
[--C-:B------:R-:W-:Y:S01]  /*4a30*/  LOP3.LUT R64, R64, 0x20, R3.reuse, 0xf8, !PT ;  /* 0x0000002040407812 */ /* 0x100fe200078ef803 */
[----:B------:R-:W-:Y:S01]  /*4a40*/  IMAD.MOV.U32 R68, RZ, RZ, RZ ;  /* 0x000000ffff447224 */ /* 0x000fe200078e00ff */
[----:B------:R-:W-:Y:S01]  /*4a50*/  LOP3.LUT R32, R32, 0x600000, RZ, 0xc0, !PT ;  /* 0x0060000020207812 */ /* 0x000fe200078ec0ff */
[----:B------:R-:W-:Y:S01]  /*4a60*/  IMAD.MOV.U32 R73, RZ, RZ, RZ ;  /* 0x000000ffff497224 */ /* 0x000fe200078e00ff */
[----:B------:R-:W-:Y:S01]  /*4a70*/  LOP3.LUT R2, R4, 0x18, R2, 0x78, !PT ;  /* 0x0000001804027812 */ /* 0x000fe200078e7802 */
[----:B------:R-:W-:Y:S01]  /*4a80*/  IMAD.MOV.U32 R67, RZ, RZ, RZ ;  /* 0x000000ffff437224 */ /* 0x000fe200078e00ff */
[----:B------:R-:W-:Y:S01]  /*4a90*/  LOP3.LUT R64, R64, 0x100, R3, 0xf8, !PT ;  /* 0x0000010040407812 */ /* 0x000fe200078ef803 */
[----:B------:R-:W4:Y:S01]  /*4aa0*/  LDC R61, c[0x0][0xb20] ;  /* 0x0002c800ff3d7b82 */ /* 0x000f220000000800 */
[----:B------:R-:W3:Y:S01]  /*4ab0*/  LDS R0, [UR48+0x140] ;  /* 0x00014030ff007984 */ /* 0x000ee20008000800 */
[----:B------:R-:W-:Y:S01]  /*4ac0*/  LOP3.LUT R70, R70, 0x60, RZ, 0xc0, !PT ;  /* 0x0000006046467812 */ /* 0x000fe200078ec0ff */
[----:B------:R-:W1:Y:S01]  /*4ad0*/  LDCU.64 UR54, c[0x0][0x348] ;  /* 0x00006900ff3677ac */ /* 0x000e620008000a00 */
[----:B------:R-:W-:-:S02]  /*4ae0*/  LOP3.LUT R64, R64, R2, RZ, 0xfc, !PT ;  /* 0x0000000240407212 */ /* 0x000fc400078efcff */
[----:B------:R-:W-:Y:S01]  /*4af0*/  SEL R69, R69, 0xfffffff0, !P0 ;  /* 0xfffffff045457807 */ /* 0x000fe20004000000 */
[----:B------:R-:W1:Y:S01]  /*4b00*/  LDCU.64 UR38, c[0x0][0x888] ;  /* 0x00011100ff2677ac */ /* 0x000e620008000a00 */
[----:B------:R-:W1:Y:S01]  /*4b10*/  LDC R27, c[0x0][0xb30] ;  /* 0x0002cc00ff1b7b82 */ /* 0x000e620000000800 */
[----:B------:R-:W1:Y:S01]  /*4b20*/  LDCU.64 UR44, c[0x0][0x890] ;  /* 0x00011200ff2c77ac */ /* 0x000e620008000a00 */
[----:B------:R-:W-:-:S06]  /*4b30*/  UMOV UR51, 0x1 ;  /* 0x0000000100337882 */ /* 0x000fcc0000000000 */
[----:B------:R-:W1:Y:S01]  /*4b40*/  LDC.64 R56, c[0x0][0xb10] ;  /* 0x0002c400ff387b82 */ /* 0x000e620000000a00 */
[----:B------:R-:W-:Y:S01]  /*4b50*/  UMOV UR56, URZ ;  /* 0x000000ff00387c82 */ /* 0x000fe20008000000 */
[----:B------:R-:W-:Y:S01]  /*4b60*/  UIADD3 UR52, UPT, UPT, UR48, 0x200, URZ ;  /* 0x0000020030347890 */ /* 0x000fe2000fffe0ff */
[----:B------:R-:W-:Y:S01]  /*4b70*/  UMOV UR50, URZ ;  /* 0x000000ff00327c82 */ /* 0x000fe20008000000 */
[----:B------:R-:W-:-:S04]  /*4b80*/  UMOV UR49, URZ ;  /* 0x000000ff00317c82 */ /* 0x000fc80008000000 */
[----:B------:R-:W1:Y:S08]  /*4b90*/  LDC.64 R24, c[0x0][0xb18] ;  /* 0x0002c600ff187b82 */ /* 0x000e700000000a00 */
[----:B------:R-:W1:Y:S08]  /*4ba0*/  LDC.64 R22, c[0x0][0xb28] ;  /* 0x0002ca00ff167b82 */ /* 0x000e700000000a00 */
[----:B------:R-:W1:Y:S01]  /*4bb0*/  LDC.64 R54, c[0x0][0x8b0] ;  /* 0x00022c00ff367b82 */ /* 0x000e620000000a00 */
[----:B---3--:R-:W-:-:S07]  /*4bc0*/  IMAD.IADD R32, R0, 0x1, R32 ;  /* 0x0000000100207824 */ /* 0x008fce00078e0220 */
[----:B------:R-:W3:Y:S08]  /*4bd0*/  LDC.64 R52, c[0x0][0x8a8] ;  /* 0x00022a00ff347b82 */ /* 0x000ef00000000a00 */
[----:B--2-4-:R-:W1:Y:S02]  /*4be0*/  LDC R62, c[0x0][0x374] ;  /* 0x0000dd00ff3e7b82 */ /* 0x014e640000000800 */
.L_x_111:
[----:B------:R-:W-:Y:S02]  /*4bf0*/  LEA R0, R73, UR48, 0x3 ;  /* 0x0000003049007c11 */ /* 0x000fe4000f8e18ff */
[----:B------:R-:W-:Y:S02]  /*4c00*/  SHF.L.U32 R2, R67, 0x1f, RZ ;  /* 0x0000001f43027819 */ /* 0x000fe400000006ff */
[----:B-1----:R-:W-:Y:S02]  /*4c10*/  LEA R16, R73, UR48, 0x4 ;  /* 0x0000003049107c11 */ /* 0x002fe4000f8e20ff */
[----:B------:R-:W2:Y:S02]  /*4c20*/  SYNCS.PHASECHK.TRANS64.TRYWAIT P0, [R0+URZ+0x90], R2 ;  /* 0x00009002000075a7 */ /* 0x000ea400080011ff */
[----:B--2---:R-:W-:Y:S05]  /*4c30*/  @!P0 BRA `(.L_x_81) ;  /* 0x0000002800b48947 */ /* 0x004fea0003800000 */
.L_x_155:
[----:B------:R-:W4:Y:S01]  /*4c40*/  LDC.64 R10, c[0x0][0xb10] ;  /* 0x0002c400ff0a7b82 */ /* 0x000f220000000a00 */
[----:B------:R-:W3:Y:S01]  /*4c50*/  LDS.128 R16, [R16+0x120] ;  /* 0x0001200010107984 */ /* 0x000ee20000000c00 */
[----:B-1----:R-:W-:Y:S01]  /*4c60*/  ISETP.NE.AND P1, PT, R27, 0x1, PT ;  /* 0x000000011b00780c */ /* 0x002fe20003f25270 */
[----:B--2---:R-:W-:Y:S01]  /*4c70*/  VIADD R0, R0, 0xa0 ;  /* 0x000000a000007836 */ /* 0x004fe20000000000 */
[----:B------:R-:W-:Y:S04]  /*4c80*/  ISETP.GE.AND P0, PT, R26, 0x1, PT ;  /* 0x000000011a00780c */ /* 0x000fe80003f06270 */
[----:B------:R-:W1:Y:S01]  /*4c90*/  LDC.64 R8, c[0x0][0xb18] ;  /* 0x0002c600ff087b82 */ /* 0x000e620000000a00 */
[----:B------:R-:W-:Y:S01]  /*4ca0*/  PRMT R0, RZ, 0x654, R0 ;  /* 0x00000654ff007816 */ /* 0x000fe20000000000 */
[----:B------:R-:W-:Y:S01]  /*4cb0*/  @!PT LDS RZ, [RZ] ;  /* 0x00000000fffff984 */ /* 0x000fe20000000800 */
[----:B------:R-:W-:Y:S01]  /*4cc0*/  @!PT LDS RZ, [RZ] ;  /* 0x00000000fffff984 */ /* 0x000fe20000000800 */
[----:B------:R-:W-:Y:S01]  /*4cd0*/  @!PT LDS RZ, [RZ] ;  /* 0x00000000fffff984 */ /* 0x000fe20000000800 */
[----:B------:R-:W-:Y:S01]  /*4ce0*/  @!PT LDS RZ, [RZ] ;  /* 0x00000000fffff984 */ /* 0x000fe20000000800 */
[----:B------:R2:W-:Y:S06]  /*4cf0*/  MEMBAR.ALL.CTA ;  /* 0x0000000000007992 */ /* 0x0005ec0000008000 */
[----:B--2---:R-:W2:Y:S01]  /*4d00*/  FENCE.VIEW.ASYNC.S ;  /* 0x00000000000073c6 */ /* 0x004ea20000000000 */
[----:B------:R-:W1:Y:S08]  /*4d10*/  @!P1 LDC R12, c[0x0][0xb20] ;  /* 0x0002c800ff0c9b82 */ /* 0x000e700000000800 */
[----:B------:R-:W1:Y:S01]  /*4d20*/  @!P1 LDC R7, c[0x0][0xb0c] ;  /* 0x0002c300ff079b82 */ /* 0x000e620000000800 */
[----:B--2---:R2:W-:Y:S01]  /*4d30*/  SYNCS.ARRIVE.TRANS64.RED.A1T0 RZ, [R0+URZ], RZ ;  /* 0x000000ff00ff79a7 */ /* 0x0045e200081004ff */
[----:B---3--:R-:W-:Y:S04]  /*4d40*/  LOP3.LUT P4, RZ, R18, 0x1, RZ, 0xc0, !PT ;  /* 0x0000000112ff7812 */ /* 0x008fe8000788c0ff */
[----:B------:R-:W-:Y:S09]  /*4d50*/  P2R R71, PR, RZ, 0x10 ;  /* 0x00000010ff477803 */ /* 0x000ff20000000000 */
[----:B------:R-:W-:Y:S02]  /*4d60*/  @P4 MOV R30, R16 ;  /* 0x00000010001e4202 */ /* 0x000fe40000000f00 */
[----:B------:R-:W-:Y:S01]  /*4d70*/  @P4 LOP3.LUT R29, R17, 0xffff, RZ, 0xc0, !PT ;  /* 0x0000ffff111d4812 */ /* 0x000fe200078ec0ff */
[----:B--2-4-:R-:W-:Y:S06]  /*4d80*/  @!P0 BRA `(.L_x_82) ;  /* 0x0000000000a48947 */ /* 0x014fec0003800000 */
[----:B------:R-:W-:Y:S01]  /*4d90*/  IMAD.HI.U32 R0, R62, R25, RZ ;  /* 0x000000193e007227 */ /* 0x000fe200078e00ff */
[----:B------:R-:W-:Y:S02]  /*4da0*/  ISETP.NE.AND P0, PT, R24, 0x1, PT ;  /* 0x000000011800780c */ /* 0x000fe40003f05270 */
[----:B------:R-:W-:Y:S01]  /*4db0*/  ISETP.NE.AND P2, PT, R26, 0x1, PT ;  /* 0x000000011a00780c */ /* 0x000fe20003f45270 */
[----:B------:R-:W-:Y:S01]  /*4dc0*/  IMAD.HI.U32 R4, R63, R56, RZ ;  /* 0x000000383f047227 */ /* 0x000fe200078e00ff */
[----:B------:R-:W-:Y:S02]  /*4dd0*/  SHF.R.U32.HI R0, RZ, R61, R0 ;  /* 0x0000003dff007219 */ /* 0x000fe40000011600 */
[----:B------:R-:W-:Y:S01]  /*4de0*/  ISETP.NE.AND P3, PT, R28, 0x1, PT ;  /* 0x000000011c00780c */ /* 0x000fe20003f65270 */
[----:B------:R-:W-:Y:S01]  /*4df0*/  IMAD.HI.U32 R6, R29, R25, RZ ;  /* 0x000000191d067227 */ /* 0x000fe200078e00ff */
[-C--:B------:R-:W-:Y:S02]  /*4e00*/  SHF.R.U32.HI R4, RZ, R57.reuse, R4 ;  /* 0x00000039ff047219 */ /* 0x080fe40000011604 */
[----:B------:R-:W-:Y:S01]  /*4e10*/  SEL R0, R62, R0, !P0 ;  /* 0x000000003e007207 */ /* 0x000fe20004000000 */
[----:B------:R-:W-:Y:S01]  /*4e20*/  IMAD.HI.U32 R5, R30, R56, RZ ;  /* 0x000000381e057227 */ /* 0x000fe200078e00ff */
[----:B------:R-:W-:Y:S03]  /*4e30*/  SEL R4, R63, R4, !P3 ;  /* 0x000000043f047207 */ /* 0x000fe60005800000 */
[-C--:B------:R-:W-:Y:S01]  /*4e40*/  IMAD.HI.U32 R3, R0, R22.reuse, RZ ;  /* 0x0000001600037227 */ /* 0x080fe200078e00ff */
[----:B------:R-:W-:Y:S03]  /*4e50*/  SHF.R.U32.HI R5, RZ, R57, R5 ;  /* 0x00000039ff057219 */ /* 0x000fe60000011605 */
[----:B------:R-:W-:Y:S01]  /*4e60*/  IMAD.HI.U32 R2, R4, R22, RZ ;  /* 0x0000001604027227 */ /* 0x000fe200078e00ff */
[----:B------:R-:W-:Y:S02]  /*4e70*/  @P2 SHF.R.U32.HI R0, RZ, R23, R3 ;  /* 0x00000017ff002219 */ /* 0x000fe40000011603 */
[----:B------:R-:W-:Y:S02]  /*4e80*/  SHF.R.U32.HI R3, RZ, R61, R6 ;  /* 0x0000003dff037219 */ /* 0x000fe40000011606 */
[----:B------:R-:W-:Y:S01]  /*4e90*/  @P2 SHF.R.U32.HI R4, RZ, R23, R2 ;  /* 0x00000017ff042219 */ /* 0x000fe20000011602 */
[----:B------:R-:W-:Y:S01]  /*4ea0*/  IMAD R0, R26, R0, RZ ;  /* 0x000000001a007224 */ /* 0x000fe200078e02ff */
[----:B------:R-:W-:Y:S02]  /*4eb0*/  SEL R3, R29, R3, !P0 ;  /* 0x000000031d037207 */ /* 0x000fe40004000000 */
[----:B------:R-:W-:Y:S01]  /*4ec0*/  SEL R2, R30, R5, !P3 ;  /* 0x000000051e027207 */ /* 0x000fe20005800000 */
[----:B------:R-:W-:Y:S01]  /*4ed0*/  IMAD R5, R26, R4, RZ ;  /* 0x000000041a057224 */ /* 0x000fe200078e02ff */
[C---:B------:R-:W-:Y:S01]  /*4ee0*/  ISETP.GE.AND P0, PT, R3.reuse, R0, PT ;  /* 0x000000000300720c */ /* 0x040fe20003f06270 */
[C---:B------:R-:W-:Y:S03]  /*4ef0*/  IMAD.HI.U32 R0, R3.reuse, R22, RZ ;  /* 0x0000001603007227 */ /* 0x040fe600078e00ff */
[C---:B------:R-:W-:Y:S02]  /*4f00*/  ISETP.GE.OR P0, PT, R2.reuse, R5, P0 ;  /* 0x000000050200720c */ /* 0x040fe40000706670 */
[----:B------:R-:W-:Y:S04]  /*4f10*/  SHF.R.U32.HI R0, RZ, R23, R0 ;  /* 0x00000017ff007219 */ /* 0x000fe80000011600 */
[C---:B------:R-:W-:Y:S05]  /*4f20*/  SEL R6, R3.reuse, R0, !P2 ;  /* 0x0000000003067207 */ /* 0x040fea0005000000 */
        /* <DEDUP_REMOVED lines=14> */
[----:B------:R-:W-:Y:S07]  /*5010*/  IMAD R29, R3, R24, R29 ;  /* 0x00000018031d7224 */ /* 0x000fee00078e021d */
.L_x_82:
[----:B-1----:R-:W-:Y:S01]  /*5020*/  @!P1 ISETP.NE.AND P0, PT, R8, 0x1, PT ;  /* 0x000000010800980c */ /* 0x002fe20003f05270 */
[----:B------:R-:W-:Y:S01]  /*5030*/  @!P1 IMAD.HI.U32 R0, R30, R10, RZ ;  /* 0x0000000a1e009227 */ /* 0x000fe200078e00ff */
[----:B------:R-:W-:Y:S01]  /*5040*/  @!P1 ISETP.NE.AND P2, PT, R7, 0x1, PT ;  /* 0x000000010700980c */ /* 0x000fe20003f45270 */
[----:B------:R-:W-:Y:S01]  /*5050*/  ULOP3.LUT UP0, URZ, UR52, 0x1b0, URZ, 0xc0, !UPT ;  /* 0x000001b034ff7892 */ /* 0x000fe2000f80c0ff */
[----:B------:R-:W-:Y:S01]  /*5060*/  R2UR UR42, R21 ;  /* 0x00000000152a72ca */ /* 0x000fe200000e0000 */
[----:B------:R-:W-:Y:S01]  /*5070*/  @!P1 IMAD.HI.U32 R2, R29, R9, RZ ;  /* 0x000000091d029227 */ /* 0x000fe200078e00ff */
[----:B------:R-:W-:Y:S02]  /*5080*/  @!P1 SHF.R.U32.HI R0, RZ, R11, R0 ;  /* 0x0000000bff009219 */ /* 0x000fe40000011600 */
[----:B------:R-:W-:Y:S01]  /*5090*/  R2UR UR41, R20 ;  /* 0x00000000142972ca */ /* 0x000fe200000e0000 */
[----:B------:R-:W-:Y:S01]  /*50a0*/  VIADD R73, R73, 0x1 ;  /* 0x0000000149497836 */ /* 0x000fe20000000000 */
[----:B------:R-:W-:Y:S02]  /*50b0*/  @!P1 SHF.R.U32.HI R2, RZ, R12, R2 ;  /* 0x0000000cff029219 */ /* 0x000fe40000011602 */
[----:B------:R-:W-:Y:S02]  /*50c0*/  @!P1 SEL R3, R30, R0, !P2 ;  /* 0x000000001e039207 */ /* 0x000fe40005000000 */
[----:B------:R-:W-:Y:S02]  /*50d0*/  @!P1 SEL R2, R29, R2, !P0 ;  /* 0x000000021d029207 */ /* 0x000fe40004000000 */
[----:B------:R-:W-:Y:S01]  /*50e0*/  @P4 SHF.R.U32.HI R66, RZ, 0x10, R17 ;  /* 0x00000010ff424819 */ /* 0x000fe20000011611 */
[----:B------:R-:W-:Y:S02]  /*50f0*/  USHF.L.U32 UR42, UR42, 0x6, URZ ;  /* 0x000000062a2a7899 */ /* 0x000fe400080006ff */
[----:B------:R-:W-:Y:S02]  /*5100*/  @!P1 IMAD.IADD R0, R2, 0x1, -R3 ;  /* 0x0000000102009824 */ /* 0x000fe400078e0a03 */
[----:B------:R-:W-:Y:S01]  /*5110*/  @!P1 IMAD.IADD R2, R3, 0x1, -R2 ;  /* 0x0000000103029824 */ /* 0x000fe200078e0a02 */
[----:B------:R-:W-:Y:S01]  /*5120*/  USHF.L.U32 UR41, UR41, 0x6, URZ ;  /* 0x0000000629297899 */ /* 0x000fe200080006ff */
[----:B------:R-:W-:Y:S02]  /*5130*/  @!P1 IMAD R30, R0, R7, R30 ;  /* 0x00000007001e9224 */ /* 0x000fe400078e021e */
[----:B------:R-:W-:Y:S01]  /*5140*/  @!P1 IMAD R29, R2, R8, R29 ;  /* 0x00000008021d9224 */ /* 0x000fe200078e021d */
[----:B------:R-:W-:Y:S08]  /*5150*/  BRA.U !UP0, `(.L_x_83) ;  /* 0x00000001087c7547 */ /* 0x000ff0000b800000 */
[----:B------:R-:W1:Y:S01]  /*5160*/  LDCU.64 UR8, c[0x4][0x80] ;  /* 0x01001000ff0877ac */ /* 0x000e620008000a00 */
[----:B------:R-:W-:Y:S01]  /*5170*/  MOV R2, 0x0 ;  /* 0x0000000000027802 */ /* 0x000fe20000000f00 */
[----:B------:R-:W-:Y:S02]  /*5180*/  HFMA2 R12, -RZ, RZ, 0, 5.9604644775390625e-08 ;  /* 0x00000001ff0c7431 */ /* 0x000fe400000001ff */
[----:B------:R-:W-:Y:S01]  /*5190*/  IMAD.MOV.U32 R8, RZ, RZ, 0x70 ;  /* 0x00000070ff087424 */ /* 0x000fe200078e00ff */
[----:B------:R2:W3:Y:S01]  /*51a0*/  LDC.64 R14, c[0x4][R2] ;  /* 0x01000000020e7b82 */ /* 0x0004e20000000a00 */
[----:B------:R-:W4:Y:S01]  /*51b0*/  LDCU.64 UR6, c[0x4][0x88] ;  /* 0x01001100ff0677ac */ /* 0x000f220008000a00 */
[----:B------:R-:W-:Y:S01]  /*51c0*/  IMAD.MOV.U32 R13, RZ, RZ, RZ ;  /* 0x000000ffff0d7224 */ /* 0x000fe200078e00ff */
[----:B------:R-:W2:Y:S01]  /*51d0*/  LDCU.64 UR4, c[0x4][0x8] ;  /* 0x01000100ff0477ac */ /* 0x000ea20008000a00 */
[----:B-1----:R-:W-:Y:S01]  /*51e0*/  MOV R5, UR9 ;  /* 0x0000000900057c02 */ /* 0x002fe20008000f00 */
[----:B------:R-:W-:Y:S01]  /*51f0*/  IMAD.U32 R4, RZ, RZ, UR8 ;  /* 0x00000008ff047e24 */ /* 0x000fe2000f8e00ff */
[----:B----4-:R-:W-:Y:S01]  /*5200*/  MOV R7, UR7 ;  /* 0x0000000700077c02 */ /* 0x010fe20008000f00 */
[----:B------:R-:W-:Y:S01]  /*5210*/  IMAD.U32 R6, RZ, RZ, UR6 ;  /* 0x00000006ff067e24 */ /* 0x000fe2000f8e00ff */
[----:B--2---:R-:W-:Y:S01]  /*5220*/  MOV R11, UR5 ;  /* 0x00000005000b7c02 */ /* 0x004fe20008000f00 */
[----:B------:R-:W-:Y:S02]  /*5230*/  IMAD.U32 R10, RZ, RZ, UR4 ;  /* 0x00000004ff0a7e24 */ /* 0x000fe4000f8e00ff */
[----:B------:R-:W-:Y:S07]  /*5240*/  LEPC R20, `(.L_x_84) ;  /* 0x000000001014794e */ /* 0x000fee0000000000 */
[----:B---3-5:R-:W-:Y:S05]  /*5250*/  CALL.ABS.NOINC R14 ;  /* 0x000000000e007343 */ /* 0x028fea0003c00000 */
.L_x_84:
[----:B------:R-:W1:Y:S01]  /*5260*/  LDCU.64 UR8, c[0x4][0x80] ;  /* 0x01001000ff0877ac */ /* 0x000e620008000a00 */
[----:B------:R-:W2:Y:S01]  /*5270*/  LDC.64 R2, c[0x4][R2] ;  /* 0x0100000002027b82 */ /* 0x000ea20000000a00 */
[----:B------:R-:W-:Y:S02]  /*5280*/  HFMA2 R12, -RZ, RZ, 0, 5.9604644775390625e-08 ;  /* 0x00000001ff0c7431 */ /* 0x000fe400000001ff */
[----:B------:R-:W-:Y:S02]  /*5290*/  IMAD.MOV.U32 R8, RZ, RZ, 0x70 ;  /* 0x00000070ff087424 */ /* 0x000fe400078e00ff */
[----:B------:R-:W-:Y:S01]  /*52a0*/  IMAD.MOV.U32 R13, RZ, RZ, RZ ;  /* 0x000000ffff0d7224 */ /* 0x000fe200078e00ff */
[----:B------:R-:W3:Y:S01]  /*52b0*/  LDCU.64 UR6, c[0x4][0x88] ;  /* 0x01001100ff0677ac */ /* 0x000ee20008000a00 */
[----:B------:R-:W4:Y:S01]  /*52c0*/  LDCU.64 UR4, c[0x4][0x8] ;  /* 0x01000100ff0477ac */ /* 0x000f220008000a00 */
[----:B-1----:R-:W-:Y:S02]  /*52d0*/  MOV R4, UR8 ;  /* 0x0000000800047c02 */ /* 0x002fe40008000f00 */
[----:B------:R-:W-:Y:S02]  /*52e0*/  MOV R5, UR9 ;  /* 0x0000000900057c02 */ /* 0x000fe40008000f00 */
[----:B---3--:R-:W-:Y:S01]  /*52f0*/  MOV R7, UR7 ;  /* 0x0000000700077c02 */ /* 0x008fe20008000f00 */
[----:B------:R-:W-:Y:S01]  /*5300*/  IMAD.U32 R6, RZ, RZ, UR6 ;  /* 0x00000006ff067e24 */ /* 0x000fe2000f8e00ff */
[----:B----4-:R-:W-:Y:S01]  /*5310*/  MOV R11, UR5 ;  /* 0x00000005000b7c02 */ /* 0x010fe20008000f00 */
[----:B------:R-:W-:Y:S02]  /*5320*/  IMAD.U32 R10, RZ, RZ, UR4 ;  /* 0x00000004ff0a7e24 */ /* 0x000fe4000f8e00ff */
[----:B------:R-:W-:Y:S07]  /*5330*/  LEPC R20, `(.L_x_83) ;  /* 0x000000001014794e */ /* 0x000fee0000000000 */
[----:B--2---:R-:W-:Y:S05]  /*5340*/  CALL.ABS.NOINC R2 ;  /* 0x0000000002007343 */ /* 0x004fea0003c00000 */
.L_x_83:
[----:B------:R-:W-:Y:S01]  /*5350*/  ISETP.NE.U32.AND P4, PT, R54, RZ, PT ;  /* 0x000000ff3600720c */ /* 0x000fe20003f85070 */
[----:B------:R-:W-:Y:S01]  /*5360*/  UISETP.NE.AND UP2, UPT, UR53, URZ, UPT ;  /* 0x000000ff3500728c */ /* 0x000fe2000bf45270 */
[----:B------:R-:W-:Y:S01]  /*5370*/  ISETP.NE.U32.AND P2, PT, RZ, UR38, PT ;  /* 0x00000026ff007c0c */ /* 0x000fe2000bf45070 */
[----:B------:R-:W-:Y:S01]  /*5380*/  UISETP.NE.U32.AND UP1, UPT, UR44, URZ, UPT ;  /* 0x000000ff2c00728c */ /* 0x000fe2000bf25070 */
[----:B------:R-:W-:Y:S01]  /*5390*/  ISETP.NE.AND.EX P4, PT, R55, RZ, PT, P4 ;  /* 0x000000ff3700720c */ /* 0x000fe20003f85340 */
[----:B------:R-:W-:Y:S01]  /*53a0*/  UPLOP3.LUT UP0, UPT, UPT, UPT, UPT, 0x40, 0x4 ;  /* 0x000000000004789c */ /* 0x000fe20003f0e870 */
[----:B------:R-:W-:Y:S01]  /*53b0*/  ISETP.NE.AND.EX P2, PT, RZ, UR39, PT, P2 ;  /* 0x00000027ff007c0c */ /* 0x000fe2000bf45320 */
[----:B------:R-:W-:Y:S01]  /*53c0*/  UISETP.NE.AND.EX UP1, UPT, UR45, URZ, UPT, UP1 ;  /* 0x000000ff2d00728c */ /* 0x000fe2000bf25310 */
[----:B------:R-:W-:Y:S04]  /*53d0*/  PLOP3.LUT P1, PT, PT, PT, UP2, 0x80, 0x8 ;  /* 0x000000000008781c */ /* 0x000fe80003f2f028 */
[----:B------:R-:W-:Y:S06]  /*53e0*/  @UP2 UPLOP3.LUT UP0, UPT, UPT, UPT, UP1, 0x80, 0x8 ;  /* 0x000000000008289c */ /* 0x000fec0003f0f010 */
[----:B------:R-:W-:Y:S01]  /*53f0*/  PLOP3.LUT P0, PT, PT, PT, UP0, 0x80, 0x8 ;  /* 0x000000000008781c */ /* 0x000fe20003f0f008 */
[----:B------:R-:W-:Y:S01]  /*5400*/  @!UPT UIADD3 URZ, UPT, UPT, URZ, URZ, URZ ;  /* 0x000000fffffff290 */ /* 0x000fe2000fffe0ff */
[----:B------:R-:W-:Y:S11]  /*5410*/  BRA.U !UP1, `(.L_x_85) ;  /* 0x0000000109387547 */ /* 0x000ff6000b800000 */
[----:B------:R-:W-:Y:S01]  /*5420*/  UISETP.NE.U32.AND UP0, UPT, UR38, URZ, UPT ;  /* 0x000000ff2600728c */ /* 0x000fe2000bf05070 */
[----:B------:R-:W-:Y:S02]  /*5430*/  HFMA2 R0, -RZ, RZ, 0, 5.9604644775390625e-08 ;  /* 0x00000001ff007431 */ /* 0x000fe400000001ff */
[----:B------:R-:W-:Y:S01]  /*5440*/  IMAD.MOV.U32 R60, RZ, RZ, 0x1 ;  /* 0x00000001ff3c7424 */ /* 0x000fe200078e00ff */
[----:B------:R-:W-:Y:S06]  /*5450*/  UISETP.NE.AND.EX UP0, UPT, UR39, URZ, UPT, UP0 ;  /* 0x000000ff2700728c */ /* 0x000fec000bf05300 */
[----:B------:R-:W-:Y:S05]  /*5460*/  PLOP3.LUT P3, PT, PT, PT, UP0, 0x80, 0x8 ;  /* 0x000000000008781c */ /* 0x000fea0003f6f008 */
[----:B------:R-:W1:Y:S01]  /*5470*/  @UP0 LDCU.64 UR6, c[0x0][0x888] ;  /* 0x00011100ff0607ac */ /* 0x000e620008000a00 */
[----:B------:R-:W-:Y:S07]  /*5480*/  @UP0 UIMAD UR4, UR36, UR44, URZ ;  /* 0x0000002c240402a4 */ /* 0x000fee000f8e02ff */
[----:B------:R-:W-:Y:S01]  /*5490*/  @!P3 PRMT R60, R0, 0x7610, R60 ;  /* 0x00007610003cb816 */ /* 0x000fe2000000003c */
[----:B-1----:R-:W-:Y:S03]  /*54a0*/  @UP0 UIMAD.WIDE UR6, UR4, 0x4, UR6 ;  /* 0x00000004040608a5 */ /* 0x002fe6000f8e0206 */
[----:B------:R-:W1:Y:S03]  /*54b0*/  @!UP0 LDCU UR4, c[0x0][0x880] ;  /* 0x00011000ff0487ac */ /* 0x000e660008000800 */
[----:B------:R-:W-:Y:S01]  /*54c0*/  IMAD.U32 R2, RZ, RZ, UR6 ;  /* 0x00000006ff027e24 */ /* 0x000fe2000f8e00ff */
[----:B------:R-:W-:Y:S05]  /*54d0*/  MOV R3, UR7 ;  /* 0x0000000700037c02 */ /* 0x000fea0008000f00 */
[----:B-----5:R2:W5:Y:S02]  /*54e0*/  @P3 LDG.E R35, desc[UR46][R2.64] ;  /* 0x0000002e02233981 */ /* 0x020564000c1e1900 */
[----:B-12---:R-:W-:Y:S02]  /*54f0*/  @!P3 IMAD.U32 R35, RZ, RZ, UR4 ;  /* 0x00000004ff23be24 */ /* 0x006fe4000f8e00ff */
.L_x_85:
[----:B------:R-:W-:Y:S05]  /*5500*/  @!P4 BRA `(.L_x_86) ;  /* 0x000000000020c947 */ /* 0x000fea0003800000 */
[----:B------:R-:W-:Y:S04]  /*5510*/  ISETP.NE.U32.AND P3, PT, R52, RZ, PT ;  /* 0x000000ff3400720c */ /* 0x000fe80003f65070 */
[----:B------:R-:W-:Y:S11]  /*5520*/  ISETP.NE.AND.EX P3, PT, R53, RZ, PT, P3 ;  /* 0x000000ff3500720c */ /* 0x000ff60003f65330 */
[----:B------:R-:W-:Y:S02]  /*5530*/  @!UPT UIADD3 URZ, UPT, UPT, URZ, URZ, URZ ;  /* 0x000000fffffff290 */ /* 0x000fe4000fffe0ff */
[----:B------:R-:W1:Y:S01]  /*5540*/  @P3 LDC.64 R2, c[0x0][0x8a8] ;  /* 0x00022a00ff023b82 */ /* 0x000e620000000a00 */
[----:B------:R-:W-:Y:S04]  /*5550*/  @P3 IMAD R0, R54, UR36, RZ ;  /* 0x0000002436003c24 */ /* 0x000fe8000f8e02ff */
[----:B-1----:R-:W-:Y:S05]  /*5560*/  @P3 IMAD.WIDE R2, R0, 0x4, R2 ;  /* 0x0000000400023825 */ /* 0x002fea00078e0202 */
[----:B-----5:R1:W5:Y:S02]  /*5570*/  @P3 LDG.E R33, desc[UR46][R2.64] ;  /* 0x0000002e02213981 */ /* 0x020364000c1e1900 */
[----:B-1----:R-:W2:Y:S02]  /*5580*/  @!P3 LDC R33, c[0x0][0x8a0] ;  /* 0x00022800ff21bb82 */ /* 0x002ea40000000800 */
.L_x_86:
[----:B-----5:R-:W-:Y:S01]  /*5590*/  FSETP.NEU.AND P3, PT, R35, RZ, PT ;  /* 0x000000ff2300720b */ /* 0x020fe20003f6d000 */
[----:B------:R-:W-:Y:S01]  /*55a0*/  IMAD.U32 R2, RZ, RZ, UR56 ;  /* 0x00000038ff027e24 */ /* 0x000fe2000f8e00ff */
[----:B------:R-:W-:Y:S01]  /*55b0*/  SEL R5, RZ, 0xffffffff, P2 ;  /* 0xffffffffff057807 */ /* 0x000fe20001000000 */
[----:B------:R-:W-:Y:S01]  /*55c0*/  ULOP3.LUT UR4, UR51, 0x1, URZ, 0x3c, !UPT ;  /* 0x0000000133047892 */ /* 0x000fe2000f8e3cff */
[----:B------:R-:W-:Y:S01]  /*55d0*/  @P1 LOP3.LUT P2, RZ, R60, 0xff, RZ, 0xc0, !PT ;  /* 0x000000ff3cff1812 */ /* 0x000fe2000784c0ff */
[----:B------:R-:W-:Y:S01]  /*55e0*/  BSSY B1, `(.L_x_87) ;  /* 0x000003d000017945 */ /* 0x000fe20003800000 */
[----:B------:R-:W-:Y:S01]  /*55f0*/  @P1 SEL R0, RZ, 0xffffffff, P3 ;  /* 0xffffffffff001807 */ /* 0x000fe20001800000 */
[----:B------:R-:W-:Y:S01]  /*5600*/  IMAD.MOV.U32 R47, RZ, RZ, 0x1 ;  /* 0x00000001ff2f7424 */ /* 0x000fe200078e00ff */
[----:B------:R-:W-:Y:S01]  /*5610*/  LEA R2, R2, UR48, 0x3 ;  /* 0x0000003002027c11 */ /* 0x000fe2000f8e18ff */
[----:B------:R-:W-:Y:S01]  /*5620*/  IMAD.U32 R45, RZ, RZ, UR4 ;  /* 0x00000004ff2d7e24 */ /* 0x000fe2000f8e00ff */
[----:B------:R-:W-:Y:S01]  /*5630*/  @P0 SEL R0, R5, R0, !P2 ;  /* 0x0000000005000207 */ /* 0x000fe20005000000 */
[----:B------:R-:W-:Y:S01]  /*5640*/  IMAD.U32 R46, RZ, RZ, UR56 ;  /* 0x00000038ff2e7e24 */ /* 0x000fe2000f8e00ff */
[C---:B------:R-:W-:Y:S02]  /*5650*/  LEA R44, R31.reuse, UR48, 0x3 ;  /* 0x000000301f2c7c11 */ /* 0x040fe4000f8e18ff */
[----:B------:R-:W-:Y:S02]  /*5660*/  CS2R R50, SRZ ;  /* 0x0000000000327805 */ /* 0x000fe4000001ff00 */
[----:B------:R-:W-:Y:S02]  /*5670*/  @P1 LOP3.LUT R0, R0, 0x1, RZ, 0xc0, !PT ;  /* 0x0000000100001812 */ /* 0x000fe400078ec0ff */
[----:B------:R-:W-:Y:S02]  /*5680*/  CS2R R48, SRZ ;  /* 0x0000000000307805 */ /* 0x000fe4000001ff00 */
[----:B------:R-:W-:Y:S02]  /*5690*/  SHF.L.U32 R3, R68, 0x1f, RZ ;  /* 0x0000001f44037819 */ /* 0x000fe400000006ff */
[----:B------:R-:W-:Y:S02]  /*56a0*/  CS2R R42, SRZ ;  /* 0x00000000002a7805 */ /* 0x000fe4000001ff00 */
[----:B------:R-:W-:Y:S02]  /*56b0*/  ISETP.NE.U32.OR P5, PT, R0, 0x1, !P1 ;  /* 0x000000010000780c */ /* 0x000fe40004fa5470 */
[----:B------:R-:W-:Y:S02]  /*56c0*/  CS2R R40, SRZ ;  /* 0x0000000000287805 */ /* 0x000fe4000001ff00 */
[----:B------:R-:W-:Y:S02]  /*56d0*/  PLOP3.LUT P2, PT, PT, PT, UP1, 0x80, 0x8 ;  /* 0x000000000008781c */ /* 0x000fe40003f4f018 */
[----:B------:R-:W-:Y:S02]  /*56e0*/  LEA.HI R34, R31, R31, RZ, 0x1 ;  /* 0x0000001f1f227211 */ /* 0x000fe400078f08ff */
[----:B------:R-:W-:Y:S02]  /*56f0*/  LOP3.LUT P4, R72, R60, 0xff, RZ, 0xc0, !PT ;  /* 0x000000ff3c487812 */ /* 0x000fe4000788c0ff */
[----:B------:R-:W-:Y:S02]  /*5700*/  SEL R4, RZ, 0xffffffff, P3 ;  /* 0xffffffffff047807 */ /* 0x000fe40001800000 */
[----:B------:R-:W-:Y:S02]  /*5710*/  P2R R74, PR, RZ, 0x20 ;  /* 0x00000020ff4a7803 */ /* 0x000fe40000000000 */
[----:B------:R-:W-:Y:S03]  /*5720*/  @P5 SHF.L.U32 R0, R45, 0x1f, RZ ;  /* 0x0000001f2d005819 */ /* 0x000fe600000006ff */
[----:B------:R-:W-:Y:S01]  /*5730*/  @P2 SEL R4, R5, R4, !P4 ;  /* 0x0000000405042207 */ /* 0x000fe20006000000 */
[----:B------:R1:W3:Y:S03]  /*5740*/  @P5 SYNCS.PHASECHK.TRANS64.TRYWAIT P1, [R2+URZ+0x50], R0 ;  /* 0x00005000020055a7 */ /* 0x0002e600080211ff */
[----:B------:R-:W-:Y:S04]  /*5750*/  LOP3.LUT R4, R4, 0x1, RZ, 0xc0, !PT ;  /* 0x0000000104047812 */ /* 0x000fe800078ec0ff */
[----:B------:R-:W-:Y:S04]  /*5760*/  ISETP.NE.U32.AND P2, PT, R4, 0x1, PT ;  /* 0x000000010400780c */ /* 0x000fe80003f45070 */
[----:B------:R-:W-:Y:S01]  /*5770*/  P2R R76, PR, RZ, 0x4 ;  /* 0x00000004ff4c7803 */ /* 0x000fe20000000000 */
[----:B------:R4:W2:Y:S01]  /*5780*/  SYNCS.PHASECHK.TRANS64.TRYWAIT P0, [R44+URZ+0xb0], R3 ;  /* 0x0000b0032c0075a7 */ /* 0x0008a200080011ff */
[C---:B-1----:R-:W-:Y:S01]  /*5790*/  IMAD.SHL.U32 R0, R34.reuse, 0x20, RZ ;  /* 0x0000002022007824 */ /* 0x042fe200078e00ff */
[----:B------:R-:W-:Y:S04]  /*57a0*/  LOP3.LUT R34, R34, 0xffe, RZ, 0xc0, !PT ;  /* 0x00000ffe22227812 */ /* 0x000fe800078ec0ff */
[----:B------:R-:W-:Y:S01]  /*57b0*/  LOP3.LUT R0, R0, 0xffffffc0, RZ, 0xc0, !PT ;  /* 0xffffffc000007812 */ /* 0x000fe200078ec0ff */
[----:B------:R-:W-:Y:S04]  /*57c0*/  IMAD.IADD R34, R31, 0x1, -R34 ;  /* 0x000000011f227824 */ /* 0x000fe800078e0a22 */
[----:B------:R-:W-:Y:S04]  /*57d0*/  IMAD.IADD R0, R32, 0x1, R0 ;  /* 0x0000000120007824 */ /* 0x000fe800078e0200 */
[----:B------:R-:W-:Y:S01]  /*57e0*/  IMAD R34, R34, 0x100000, R0 ;  /* 0x0010000022227824 */ /* 0x000fe200078e0200 */
[----:B---3--:R-:W-:Y:S01]  /*57f0*/  @P5 SEL R47, RZ, 0x1, !P1 ;  /* 0x00000001ff2f5807 */ /* 0x008fe20004800000 */
[----:B----4-:R-:W-:Y:S06]  /*5800*/  @!P5 BRA `(.L_x_88) ;  /* 0x000000000068d947 */ /* 0x010fec0003800000 */
[----:B------:R-:W-:Y:S01]  /*5810*/  HFMA2 R43, -RZ, RZ, 0, 0 ;  /* 0x00000000ff2b7431 */ /* 0x000fe200000001ff */
[----:B------:R-:W-:Y:S01]  /*5820*/  ISETP.NE.AND P1, PT, R47, RZ, PT ;  /* 0x000000ff2f00720c */ /* 0x000fe20003f25270 */
[----:B------:R-:W-:Y:S01]  /*5830*/  IMAD.U32 R0, RZ, RZ, UR56 ;  /* 0x00000038ff007e24 */ /* 0x000fe2000f8e00ff */
[----:B------:R-:W-:Y:S11]  /*5840*/  BSSY B0, `(.L_x_89) ;  /* 0x0000005000007945 */ /* 0x000ff60003800000 */
[----:B------:R-:W-:Y:S05]  /*5850*/  @P1 BRA `(.L_x_90) ;  /* 0x00000000000c1947 */ /* 0x000fea0003800000 */
[----:B------:R-:W-:Y:S04]  /*5860*/  SHF.L.U32 R4, R45, 0x1f, RZ ;  /* 0x0000001f2d047819 */ /* 0x000fe800000006ff */
[----:B------:R-:W1:Y:S02]  /*5870*/  SYNCS.PHASECHK.TRANS64.TRYWAIT P1, [R2+URZ+0x50], R4 ;  /* 0x00005004020075a7 */ /* 0x000e6400080211ff */
[----:B-1----:R-:W-:Y:S05]  /*5880*/  @!P1 BRA `(.L_x_91) ;  /* 0x0000001c00b49947 */ /* 0x002fea0003800000 */
.L_x_90:
[----:B------:R-:W-:Y:S05]  /*5890*/  BSYNC B0 ;  /* 0x0000000000007941 */ /* 0x000fea0003800000 */
.L_x_89:
[----:B------:R-:W-:Y:S01]  /*58a0*/  ISETP.NE.AND P1, PT, R76, RZ, PT ;  /* 0x000000ff4c00720c */ /* 0x000fe20003f25270 */
[----:B------:R-:W-:Y:S01]  /*58b0*/  IMAD.MOV.U32 R42, RZ, RZ, RZ ;  /* 0x000000ffff2a7224 */ /* 0x000fe200078e00ff */
[----:B------:R-:W-:Y:S02]  /*58c0*/  CS2R R40, SRZ ;  /* 0x0000000000287805 */ /* 0x000fe4000001ff00 */
[----:B------:R-:W-:Y:S02]  /*58d0*/  CS2R R50, SRZ ;  /* 0x0000000000327805 */ /* 0x000fe4000001ff00 */
[----:B------:R-:W-:Y:S07]  /*58e0*/  CS2R R48, SRZ ;  /* 0x0000000000307805 */ /* 0x000fee000001ff00 */
[----:B-1----:R-:W-:Y:S01]  /*58f0*/  @P1 IMAD R2, R0, 0x800, R64 ;  /* 0x0000080000021824 */ /* 0x002fe200078e0240 */
[----:B------:R-:W-:Y:S05]  /*5900*/  @P1 WARPSYNC.ALL ;  /* 0x0000000000001948 */ /* 0x000fea0003800000 */
[----:B------:R-:W-:Y:S01]  /*5910*/  @P1 LEA R2, R2, UR48, 0x1 ;  /* 0x0000003002021c11 */ /* 0x000fe2000f8e08ff */
[----:B------:R-:W-:Y:S04]  /*5920*/  UIADD3 UR5, UPT, UPT, UR56, 0x1, URZ ;  /* 0x0000000138057890 */ /* 0x000fe8000fffe0ff */
[----:B------:R1:W3:Y:S01]  /*5930*/  @P1 LDSM.16.M88.4 R40, [R2+0x200] ;  /* 0x000200000228183b */ /* 0x0002e20000000200 */
[----:B------:R-:W-:Y:S01]  /*5940*/  UISETP.NE.AND UP0, UPT, UR5, 0x3, UPT ;  /* 0x000000030500788c */ /* 0x000fe2000bf05270 */
[----:B------:R-:W-:Y:S03]  /*5950*/  @P1 IMAD R0, R69, 0x2, R2 ;  /* 0x0000000245001824 */ /* 0x000fe600078e0202 */
[----:B------:R-:W-:Y:S02]  /*5960*/  USEL UR4, URZ, 0x1, UP0 ;  /* 0x00000001ff047887 */ /* 0x000fe40008000000 */
[----:B------:R1:W4:Y:S01]  /*5970*/  @P1 LDSM.16.M88.4 R48, [R0+0x200] ;  /* 0x000200000030183b */ /* 0x0003220000000200 */
[----:B------:R-:W-:Y:S03]  /*5980*/  USEL UR5, UR5, URZ, UP0 ;  /* 0x000000ff05057287 */ /* 0x000fe60008000000 */
[----:B------:R-:W-:Y:S03]  /*5990*/  LOP3.LUT R45, R45, UR4, RZ, 0x3c, !PT ;  /* 0x000000042d2d7c12 */ /* 0x000fe6000f8e3cff */
[----:B------:R-:W-:Y:S02]  /*59a0*/  IMAD.U32 R46, RZ, RZ, UR5 ;  /* 0x00000005ff2e7e24 */ /* 0x000fe4000f8e00ff */
.L_x_88:
[----:B------:R-:W-:Y:S05]  /*59b0*/  BSYNC B1 ;  /* 0x0000000000017941 */ /* 0x000fea0003800000 */
.L_x_87:
[----:B-1----:R-:W-:Y:S04]  /*59c0*/  SHF.R.U32.HI R0, RZ, 0x15, R34 ;  /* 0x00000015ff007819 */ /* 0x002fe80000011622 */
[----:B------:R-:W-:Y:S01]  /*59d0*/  LOP3.LUT P1, RZ, R0, 0x3, R65, 0x48, !PT ;  /* 0x0000000300ff7812 */ /* 0x000fe20007824841 */
[----:B------:R-:W-:Y:S01]  /*59e0*/  @!UPT UIADD3 URZ, UPT, UPT, URZ, URZ, URZ ;  /* 0x000000fffffff290 */ /* 0x000fe2000fffe0ff */
[----:B--2---:R-:W-:Y:S11]  /*59f0*/  @P0 BRA `(.L_x_92) ;  /* 0x0000000000080947 */ /* 0x004ff60003800000 */
[----:B------:R-:W1:Y:S02]  /*5a00*/  SYNCS.PHASECHK.TRANS64.TRYWAIT P0, [R44+URZ+0xb0], R3 ;  /* 0x0000b0032c0075a7 */ /* 0x000e6400080011ff */
[----:B-1----:R-:W-:Y:S05]  /*5a10*/  @!P0 BRA `(.L_x_93) ;  /* 0x0000001c00648947 */ /* 0x002fea0003800000 */
.L_x_92:
[----:B------:R-:W-:Y:S05]  /*5a20*/  @!P1 BRA `(.L_x_94) ;  /* 0x0000000000409947 */ /* 0x000fea0003800000 */
[----:B------:R-:W2:Y:S01]  /*5a30*/  LDCU.64 UR8, c[0x4][0x70] ;  /* 0x01000e00ff0877ac */ /* 0x000ea20008000a00 */
[----:B-1----:R-:W-:Y:S01]  /*5a40*/  MOV R3, 0x0 ;  /* 0x0000000000037802 */ /* 0x002fe20000000f00 */
[----:B------:R-:W-:Y:S02]  /*5a50*/  HFMA2 R12, -RZ, RZ, 0, 5.9604644775390625e-08 ;  /* 0x00000001ff0c7431 */ /* 0x000fe400000001ff */
[----:B------:R-:W-:Y:S02]  /*5a60*/  IMAD.MOV.U32 R8, RZ, RZ, 0x192 ;  /* 0x00000192ff087424 */ /* 0x000fe400078e00ff */
[----:B------:R-:W-:Y:S01]  /*5a70*/  IMAD.MOV.U32 R13, RZ, RZ, RZ ;  /* 0x000000ffff0d7224 */ /* 0x000fe200078e00ff */
[----:B------:R-:W1:Y:S01]  /*5a80*/  LDCU.64 UR6, c[0x4][0x78] ;  /* 0x01000f00ff0677ac */ /* 0x000e620008000a00 */
[----:B------:R-:W3:Y:S01]  /*5a90*/  LDC.64 R2, c[0x4][R3] ;  /* 0x0100000003027b82 */ /* 0x000ee20000000a00 */
[----:B------:R-:W5:Y:S01]  /*5aa0*/  LDCU.64 UR4, c[0x4][0x10] ;  /* 0x01000200ff0477ac */ /* 0x000f620008000a00 */
[----:B--2---:R-:W-:Y:S01]  /*5ab0*/  MOV R5, UR9 ;  /* 0x0000000900057c02 */ /* 0x004fe20008000f00 */
[----:B------:R-:W-:Y:S01]  /*5ac0*/  IMAD.U32 R4, RZ, RZ, UR8 ;  /* 0x00000008ff047e24 */ /* 0x000fe2000f8e00ff */
[----:B-1----:R-:W-:Y:S01]  /*5ad0*/  MOV R7, UR7 ;  /* 0x0000000700077c02 */ /* 0x002fe20008000f00 */
[----:B------:R-:W-:Y:S01]  /*5ae0*/  IMAD.U32 R6, RZ, RZ, UR6 ;  /* 0x00000006ff067e24 */ /* 0x000fe2000f8e00ff */
[----:B-----5:R-:W-:Y:S01]  /*5af0*/  MOV R11, UR5 ;  /* 0x00000005000b7c02 */ /* 0x020fe20008000f00 */
[----:B------:R-:W-:Y:S02]  /*5b00*/  IMAD.U32 R10, RZ, RZ, UR4 ;  /* 0x00000004ff0a7e24 */ /* 0x000fe4000f8e00ff */
[----:B------:R-:W-:Y:S07]  /*5b10*/  LEPC R20, `(.L_x_94) ;  /* 0x000000001014794e */ /* 0x000fee0000000000 */
[----:B---34-:R-:W-:Y:S05]  /*5b20*/  CALL.ABS.NOINC R2 ;  /* 0x0000000002007343 */ /* 0x018fea0003c00000 */
.L_x_94:
[----:B------:R-:W-:Y:S05]  /*5b30*/  WARPSYNC.ALL ;  /* 0x0000000000007948 */ /* 0x000fea0003800000 */
[----:B------:R-:W-:Y:S01]  /*5b40*/  R2UR UR4, R34 ;  /* 0x00000000220472ca */ /* 0x000fe200000e0000 */
[----:B-1-3--:R-:W-:Y:S01]  /*5b50*/  HADD2.F32 R3, -RZ, R40.H0_H0 ;  /* 0x20000028ff037230 */ /* 0x00afe20000004100 */
[----:B------:R-:W-:Y:S01]  /*5b60*/  SHF.L.U32 R75, R69, 0x1, RZ ;  /* 0x00000001454b7819 */ /* 0x000fe200000006ff */
[----:B------:R-:W-:Y:S01]  /*5b70*/  HADD2.F32 R20, -RZ, R42.H0_H0 ;  /* 0x2000002aff147230 */ /* 0x000fe20000004100 */
[----:B------:R-:W-:Y:S01]  /*5b80*/  ISETP.NE.AND P0, PT, R70, RZ, PT ;  /* 0x000000ff4600720c */ /* 0x000fe20003f05270 */
[----:B------:R-:W-:Y:S08]  /*5b90*/  BSSY.RECONVERGENT B0, `(.L_x_95) ;  /* 0x000004d000007945 */ /* 0x000ff00003800200 */
[----:B------:R-:W1:Y:S02]  /*5ba0*/  LDTM.16dp256bit.x4 R4, tmem[UR4] ;  /* 0x00000004000479ee */ /* 0x000e640008120000 */
[C---:B-1----:R-:W-:Y:S01]  /*5bb0*/  FMUL R0, R33.reuse, R4 ;  /* 0x0000000421007220 */ /* 0x042fe20000400000 */
[----:B------:R-:W-:Y:S02]  /*5bc0*/  HADD2.F32 R4, -RZ, R40.H1_H1 ;  /* 0x30000028ff047230 */ /* 0x000fe40000004100 */
[----:B------:R-:W-:Y:S01]  /*5bd0*/  FMUL R2, R33, R5 ;  /* 0x0000000521027220 */ /* 0x000fe20000400000 */
[--C-:B------:R-:W-:Y:S02]  /*5be0*/  HADD2.F32 R5, -RZ, R41.reuse.H0_H0 ;  /* 0x20000029ff057230 */ /* 0x100fe40000004100 */
[----:B------:R-:W-:Y:S01]  /*5bf0*/  FFMA R0, R35, R3, R0 ;  /* 0x0000000323007223 */ /* 0x000fe20000000000 */
[----:B------:R-:W-:Y:S01]  /*5c00*/  FMUL R3, R33, R6 ;  /* 0x0000000621037220 */ /* 0x000fe20000400000 */
[----:B------:R-:W-:Y:S02]  /*5c10*/  HADD2.F32 R6, -RZ, R41.H1_H1 ;  /* 0x30000029ff067230 */ /* 0x000fe40000004100 */
[----:B------:R-:W-:Y:S01]  /*5c20*/  FFMA R2, R35, R4, R2 ;  /* 0x0000000423027223 */ /* 0x000fe20000000002 */
[----:B------:R-:W-:Y:S01]  /*5c30*/  FMUL R7, R33, R7 ;  /* 0x0000000721077220 */ /* 0x000fe20000400000 */
[----:B------:R-:W-:Y:S01]  /*5c40*/  FFMA R3, R35, R5, R3 ;  /* 0x0000000523037223 */ /* 0x000fe20000000003 */
[C---:B------:R-:W-:Y:S01]  /*5c50*/  FMUL R4, R33.reuse, R8 ;  /* 0x0000000821047220 */ /* 0x040fe20000400000 */
[----:B------:R-:W-:Y:S01]  /*5c60*/  FMUL R5, R33, R9 ;  /* 0x0000000921057220 */ /* 0x000fe20000400000 */
[----:B------:R-:W-:Y:S01]  /*5c70*/  F2FP.F16.F32.PACK_AB R36, R2, R0 ;  /* 0x000000000224723e */ /* 0x000fe200000000ff */
[C---:B------:R-:W-:Y:S01]  /*5c80*/  FFMA R7, R35.reuse, R6, R7 ;  /* 0x0000000623077223 */ /* 0x040fe20000000007 */
[----:B------:R-:W-:Y:S02]  /*5c90*/  HADD2.F32 R0, -RZ, R42.H1_H1 ;  /* 0x3000002aff007230 */ /* 0x000fe40000004100 */
[----:B------:R-:W-:Y:S01]  /*5ca0*/  FFMA R4, R35, R20, R4 ;  /* 0x0000001423047223 */ /* 0x000fe20000000004 */
[--C-:B------:R-:W-:Y:S02]  /*5cb0*/  HADD2.F32 R2, -RZ, R43.reuse.H0_H0 ;  /* 0x2000002bff027230 */ /* 0x100fe40000004100 */
[----:B------:R-:W-:Y:S01]  /*5cc0*/  FMUL R6, R33, R10 ;  /* 0x0000000a21067220 */ /* 0x000fe20000400000 */
[----:B------:R-:W-:Y:S01]  /*5cd0*/  F2FP.F16.F32.PACK_AB R37, R7, R3 ;  /* 0x000000030725723e */ /* 0x000fe200000000ff */
[----:B------:R-:W-:Y:S02]  /*5ce0*/  HADD2.F32 R3, -RZ, R43.H1_H1 ;  /* 0x3000002bff037230 */ /* 0x000fe40000004100 */
[----:B------:R-:W-:Y:S01]  /*5cf0*/  FFMA R5, R35, R0, R5 ;  /* 0x0000000023057223 */ /* 0x000fe20000000005 */
[C---:B------:R-:W-:Y:S01]  /*5d00*/  FMUL R11, R33.reuse, R11 ;  /* 0x0000000b210b7220 */ /* 0x040fe20000400000 */
[--C-:B----4-:R-:W-:Y:S02]  /*5d10*/  HADD2.F32 R7, -RZ, R48.reuse.H0_H0 ;  /* 0x20000030ff077230 */ /* 0x110fe40000004100 */
[C---:B------:R-:W-:Y:S01]  /*5d20*/  FMUL R8, R33.reuse, R12 ;  /* 0x0000000c21087220 */ /* 0x040fe20000400000 */
[----:B------:R-:W-:Y:S02]  /*5d30*/  HADD2.F32 R0, -RZ, R48.H1_H1 ;  /* 0x30000030ff007230 */ /* 0x000fe40000004100 */
[----:B------:R-:W-:Y:S01]  /*5d40*/  FMUL R9, R33, R13 ;  /* 0x0000000d21097220 */ /* 0x000fe20000400000 */
[C---:B------:R-:W-:Y:S01]  /*5d50*/  FFMA R6, R35.reuse, R2, R6 ;  /* 0x0000000223067223 */ /* 0x040fe20000000006 */
[C---:B------:R-:W-:Y:S01]  /*5d60*/  FFMA R11, R35.reuse, R3, R11 ;  /* 0x00000003230b7223 */ /* 0x040fe2000000000b */
[C---:B------:R-:W-:Y:S01]  /*5d70*/  FFMA R8, R35.reuse, R7, R8 ;  /* 0x0000000723087223 */ /* 0x040fe20000000008 */
[----:B------:R-:W-:Y:S01]  /*5d80*/  FFMA R9, R35, R0, R9 ;  /* 0x0000000023097223 */ /* 0x000fe20000000009 */
[--C-:B------:R-:W-:Y:S02]  /*5d90*/  HADD2.F32 R2, -RZ, R49.reuse.H0_H0 ;  /* 0x20000031ff027230 */ /* 0x100fe40000004100 */
[C---:B------:R-:W-:Y:S01]  /*5da0*/  FMUL R10, R33.reuse, R14 ;  /* 0x0000000e210a7220 */ /* 0x040fe20000400000 */
[----:B------:R-:W-:Y:S02]  /*5db0*/  HADD2.F32 R0, -RZ, R49.H1_H1 ;  /* 0x30000031ff007230 */ /* 0x000fe40000004100 */
[----:B------:R-:W-:Y:S01]  /*5dc0*/  FMUL R15, R33, R15 ;  /* 0x0000000f210f7220 */ /* 0x000fe20000400000 */
[----:B------:R-:W-:Y:S01]  /*5dd0*/  F2FP.F16.F32.PACK_AB R38, R5, R4 ;  /* 0x000000040526723e */ /* 0x000fe200000000ff */
[----:B------:R-:W-:Y:S01]  /*5de0*/  FFMA R10, R35, R2, R10 ;  /* 0x00000002230a7223 */ /* 0x000fe2000000000a */
[----:B------:R-:W-:Y:S01]  /*5df0*/  FMUL R12, R33, R16 ;  /* 0x00000010210c7220 */ /* 0x000fe20000400000 */
[----:B------:R-:W-:Y:S01]  /*5e00*/  FFMA R15, R35, R0, R15 ;  /* 0x00000000230f7223 */ /* 0x000fe2000000000f */
[--C-:B------:R-:W-:Y:S01]  /*5e10*/  HADD2.F32 R0, -RZ, R50.reuse.H0_H0 ;  /* 0x20000032ff007230 */ /* 0x100fe20000004100 */
[----:B------:R-:W-:Y:S01]  /*5e20*/  MOV R5, UR56 ;  /* 0x0000003800057c02 */ /* 0x000fe20008000f00 */
[----:B------:R-:W-:Y:S02]  /*5e30*/  HADD2.F32 R2, -RZ, R50.H1_H1 ;  /* 0x30000032ff027230 */ /* 0x000fe40000004100 */
[C---:B------:R-:W-:Y:S01]  /*5e40*/  FMUL R13, R33.reuse, R17 ;  /* 0x00000011210d7220 */ /* 0x040fe20000400000 */
[--C-:B------:R-:W-:Y:S02]  /*5e50*/  HADD2.F32 R3, -RZ, R51.reuse.H0_H0 ;  /* 0x20000033ff037230 */ /* 0x100fe40000004100 */
[C---:B------:R-:W-:Y:S01]  /*5e60*/  FMUL R14, R33.reuse, R18 ;  /* 0x00000012210e7220 */ /* 0x040fe20000400000 */
[----:B------:R-:W-:Y:S02]  /*5e70*/  HADD2.F32 R4, -RZ, R51.H1_H1 ;  /* 0x30000033ff047230 */ /* 0x000fe40000004100 */
[----:B------:R-:W-:Y:S01]  /*5e80*/  FMUL R19, R33, R19 ;  /* 0x0000001321137220 */ /* 0x000fe20000400000 */
[----:B------:R-:W-:Y:S01]  /*5e90*/  FFMA R12, R35, R0, R12 ;  /* 0x00000000230c7223 */ /* 0x000fe2000000000c */
[----:B------:R-:W-:Y:S01]  /*5ea0*/  LEA R5, R5, R64, 0xb ;  /* 0x0000004005057211 */ /* 0x000fe200078e58ff */
[C---:B------:R-:W-:Y:S01]  /*5eb0*/  FFMA R13, R35.reuse, R2, R13 ;  /* 0x00000002230d7223 */ /* 0x040fe2000000000d */
[C---:B------:R-:W-:Y:S01]  /*5ec0*/  FFMA R14, R35.reuse, R3, R14 ;  /* 0x00000003230e7223 */ /* 0x040fe2000000000e */
[----:B------:R-:W-:Y:S01]  /*5ed0*/  FFMA R19, R35, R4, R19 ;  /* 0x0000000423137223 */ /* 0x000fe20000000013 */
[----:B------:R-:W-:Y:S02]  /*5ee0*/  F2FP.F16.F32.PACK_AB R39, R11, R6 ;  /* 0x000000060b27723e */ /* 0x000fe400000000ff */
[----:B------:R-:W-:Y:S02]  /*5ef0*/  LEA R5, R5, UR48, 0x1 ;  /* 0x0000003005057c11 */ /* 0x000fe4000f8e08ff */
[----:B------:R-:W-:Y:S02]  /*5f00*/  F2FP.F16.F32.PACK_AB R8, R9, R8 ;  /* 0x000000080908723e */ /* 0x000fe400000000ff */
[----:B------:R-:W-:Y:S01]  /*5f10*/  F2FP.F16.F32.PACK_AB R9, R15, R10 ;  /* 0x0000000a0f09723e */ /* 0x000fe200000000ff */
[----:B------:R1:W-:Y:S01]  /*5f20*/  STSM.16.M88.4 [R5+0x200], R36 ;  /* 0x0002002405007844 */ /* 0x0003e20000000200 */
[----:B------:R-:W-:Y:S02]  /*5f30*/  F2FP.F16.F32.PACK_AB R10, R13, R12 ;  /* 0x0000000c0d0a723e */ /* 0x000fe400000000ff */
[----:B------:R-:W-:Y:S02]  /*5f40*/  F2FP.F16.F32.PACK_AB R11, R19, R14 ;  /* 0x0000000e130b723e */ /* 0x000fe400000000ff */
[----:B------:R-:W-:Y:S05]  /*5f50*/  IADD3 R0, PT, PT, R75, 0x200, R5 ;  /* 0x000002004b007810 */ /* 0x000fea0007ffe005 */
[----:B------:R1:W-:Y:S01]  /*5f60*/  STSM.16.M88.4 [R0], R8 ;  /* 0x0000000800007844 */ /* 0x0003e20000000200 */
[----:B------:R-:W-:Y:S01]  /*5f70*/  @!PT LDS RZ, [RZ] ;  /* 0x00000000fffff984 */ /* 0x000fe20000000800 */
[----:B------:R-:W-:Y:S01]  /*5f80*/  @!PT LDS RZ, [RZ] ;  /* 0x00000000fffff984 */ /* 0x000fe20000000800 */
[----:B------:R-:W-:Y:S01]  /*5f90*/  @!PT LDS RZ, [RZ] ;  /* 0x00000000fffff984 */ /* 0x000fe20000000800 */
[----:B------:R-:W-:Y:S01]  /*5fa0*/  @!PT LDS RZ, [RZ] ;  /* 0x00000000fffff984 */ /* 0x000fe20000000800 */
[----:B------:R2:W-:Y:S07]  /*5fb0*/  MEMBAR.ALL.CTA ;  /* 0x0000000000007992 */ /* 0x0005ee0000008000 */
[----:B--2---:R-:W2:Y:S02]  /*5fc0*/  FENCE.VIEW.ASYNC.S ;  /* 0x00000000000073c6 */ /* 0x004ea40000000000 */
[----:B--2---:R-:W-:Y:S06]  /*5fd0*/  BAR.SYNC.DEFER_BLOCKING 0x1, 0x80 ;  /* 0x0042000000007b1d */ /* 0x004fec0000010000 */
[----:B------:R-:W-:Y:S05]  /*5fe0*/  @P0 BRA `(.L_x_96) ;  /* 0x00000000001c0947 */ /* 0x000fea0003800000 */
[----:B------:R-:W-:Y:S02]  /*5ff0*/  UIADD3 UR6, UP0, UPT, UR54, 0x680, URZ ;  /* 0x0000068036067890 */ /* 0x000fe4000ff1e0ff */
[----:B------:R-:W-:Y:S02]  /*6000*/  ULEA UR4, UR56, UR48, 0xc ;  /* 0x0000003038047291 */ /* 0x000fe4000f8e60ff */
[----:B------:R-:W-:Y:S02]  /*6010*/  UIADD3.X UR7, UPT, UPT, URZ, UR55, URZ, UP0, !UPT ;  /* 0x00000037ff077290 */ /* 0x000fe400087fe4ff */
[----:B------:R-:W-:Y:S01]  /*6020*/  UIADD3 UR40, UPT, UPT, UR4, 0x200, URZ ;  /* 0x0000020004287890 */ /* 0x000fe2000fffe0ff */
[----:B------:R-:W-:Y:S08]  /*6030*/  UMOV UR43, UR36 ;  /* 0x00000024002b7c82 */ /* 0x000ff00008000000 */
[----:B------:R2:W-:Y:S02]  /*6040*/  UTMASTG.3D [UR40], [UR6] ;  /* 0x00000028060073b5 */ /* 0x0005e40008010000 */
[----:B--2---:R0:W-:Y:S02]  /*6050*/  UTMACMDFLUSH ;  /* 0x00000000000079b7 */ /* 0x0041e40000000000 */
.L_x_96:
[----:B------:R-:W-:Y:S05]  /*6060*/  BSYNC.RECONVERGENT B0 ;  /* 0x0000000000007941 */ /* 0x000fea0003800200 */
.L_x_95:
[----:B------:R-:W-:Y:S01]  /*6070*/  UIADD3 UR40, UPT, UPT, UR56, 0x1, URZ ;  /* 0x0000000138287890 */ /* 0x000fe2000fffe0ff */
[----:B------:R-:W-:Y:S03]  /*6080*/  BSSY.RECONVERGENT B0, `(.L_x_97) ;  /* 0x0000005000007945 */ /* 0x000fe60003800200 */
[----:B------:R-:W-:Y:S04]  /*6090*/  UISETP.NE.AND UP0, UPT, UR40, 0x3, UPT ;  /* 0x000000032800788c */ /* 0x000fe8000bf05270 */
[----:B------:R-:W-:Y:S01]  /*60a0*/  USEL UR43, UR40, URZ, UP0 ;  /* 0x000000ff282b7287 */ /* 0x000fe20008000000 */
[----:B------:R-:W-:Y:S11]  /*60b0*/  @P0 BRA `(.L_x_98) ;  /* 0x0000000000040947 */ /* 0x000ff60003800000 */
[----:B------:R-:W-:Y:S04]  /*60c0*/  DEPBAR.LE SB0, 0x1 ;  /* 0x000080400000791a */ /* 0x000fe80000000000 */
.L_x_98:
[----:B------:R-:W-:Y:S05]  /*60d0*/  BSYNC.RECONVERGENT B0 ;  /* 0x0000000000007941 */ /* 0x000fea0003800200 */
.L_x_97:
[----:B------:R-:W-:Y:S01]  /*60e0*/  BAR.SYNC.DEFER_BLOCKING 0x1, 0x80 ;  /* 0x0042000000007b1d */ /* 0x000fe20000010000 */
[----:B------:R-:W-:Y:S01]  /*60f0*/  ISETP.NE.AND P1, PT, R74, RZ, PT ;  /* 0x000000ff4a00720c */ /* 0x000fe20003f25270 */
[----:B------:R-:W-:Y:S01]  /*6100*/  UISETP.NE.AND UP0, UPT, UR50, URZ, UPT ;  /* 0x000000ff3200728c */ /* 0x000fe2000bf05270 */
[----:B------:R-:W-:Y:S11]  /*6110*/  LEA R2, R46, UR48, 0x3 ;  /* 0x000000302e027c11 */ /* 0x000ff6000f8e18ff */
[----:B------:R-:W-:Y:S01]  /*6120*/  @P1 SHF.L.U32 R3, R45, 0x1f, RZ ;  /* 0x0000001f2d031819 */ /* 0x000fe200000006ff */
[----:B------:R-:W-:Y:S06]  /*6130*/  BRA.U !UP0, `(.L_x_99) ;  /* 0x0000000108247547 */ /* 0x000fec000b800000 */
[----:B------:R-:W-:Y:S01]  /*6140*/  IMAD.U32 R4, RZ, RZ, UR49 ;  /* 0x00000031ff047e24 */ /* 0x000fe2000f8e00ff */
[----:B-1----:R-:W-:Y:S01]  /*6150*/  MOV R0, UR37 ;  /* 0x0000002500007c02 */ /* 0x002fe20008000f00 */
[----:B------:R-:W-:Y:S03]  /*6160*/  UIADD3 UR49, UPT, UPT, UR49, 0x1, URZ ;  /* 0x0000000131317890 */ /* 0x000fe6000fffe0ff */
[----:B------:R-:W-:Y:S01]  /*6170*/  @P1 LEA R4, R4, UR48, 0x3 ;  /* 0x0000003004041c11 */ /* 0x000fe2000f8e18ff */
[----:B------:R-:W-:Y:S04]  /*6180*/  UISETP.NE.AND UP0, UPT, UR49, 0x3, UPT ;  /* 0x000000033100788c */ /* 0x000fe8000bf05270 */
[----:B------:R-:W-:Y:S01]  /*6190*/  @P1 VIADD R4, R4, 0x68 ;  /* 0x0000006804041836 */ /* 0x000fe20000000000 */
[----:B------:R-:W-:Y:S04]  /*61a0*/  USEL UR49, UR49, URZ, UP0 ;  /* 0x000000ff31317287 */ /* 0x000fe80008000000 */
[----:B------:R-:W-:Y:S04]  /*61b0*/  @P1 PRMT R0, R0, 0x654, R4 ;  /* 0x0000065400001816 */ /* 0x000fe80000000004 */
[----:B------:R2:W-:Y:S04]  /*61c0*/  @P1 SYNCS.ARRIVE.TRANS64.RED.A1T0 RZ, [R0+URZ], RZ ;  /* 0x000000ff00ff19a7 */ /* 0x0005e800081004ff */
.L_x_99:
[----:B------:R-:W3:Y:S01]  /*61d0*/  @P1 SYNCS.PHASECHK.TRANS64.TRYWAIT P0, [R2+URZ+0x50], R3 ;  /* 0x00005003020015a7 */ /* 0x000ee200080011ff */
[----:B------:R-:W-:Y:S01]  /*61e0*/  BSSY B1, `(.L_x_100) ;  /* 0x0000013000017945 */ /* 0x000fe20003800000 */
[----:B---3--:R-:W-:Y:S03]  /*61f0*/  @P1 SEL R47, RZ, 0x1, !P0 ;  /* 0x00000001ff2f1807 */ /* 0x008fe60004000000 */
[----:B------:R-:W-:Y:S05]  /*6200*/  @!P1 BRA `(.L_x_101) ;  /* 0x0000000000409947 */ /* 0x000fea0003800000 */
[----:B------:R-:W-:Y:S01]  /*6210*/  ISETP.NE.AND P1, PT, R76, RZ, PT ;  /* 0x000000ff4c00720c */ /* 0x000fe20003f25270 */
[----:B------:R-:W-:Y:S01]  /*6220*/  BSSY B0, `(.L_x_102) ;  /* 0x0000009000007945 */ /* 0x000fe20003800000 */
[----:B------:R-:W-:Y:S11]  /*6230*/  ISETP.NE.AND P0, PT, R47, RZ, PT ;  /* 0x000000ff2f00720c */ /* 0x000ff60003f05270 */
[----:B------:R-:W-:Y:S05]  /*6240*/  @P1 IMAD R3, R46, 0x800, R64 ;  /* 0x000008002e031824 */ /* 0x000fea00078e0240 */
[----:B------:R-:W-:Y:S05]  /*6250*/  @P1 LEA R3, R3, UR48, 0x1 ;  /* 0x0000003003031c11 */ /* 0x000fea000f8e08ff */
[----:B-12---:R-:W-:Y:S01]  /*6260*/  @P1 IMAD.IADD R0, R75, 0x1, R3 ;  /* 0x000000014b001824 */ /* 0x006fe200078e0203 */
[----:B------:R-:W-:Y:S06]  /*6270*/  @P0 BRA `(.L_x_103) ;  /* 0x00000000000c0947 */ /* 0x000fec0003800000 */
[----:B------:R-:W-:Y:S04]  /*6280*/  SHF.L.U32 R45, R45, 0x1f, RZ ;  /* 0x0000001f2d2d7819 */ /* 0x000fe800000006ff */
[----:B------:R-:W1:Y:S02]  /*6290*/  SYNCS.PHASECHK.TRANS64.TRYWAIT P0, [R2+URZ+0x50], R45 ;  /* 0x0000502d020075a7 */ /* 0x000e6400080011ff */
[----:B-1----:R-:W-:Y:S05]  /*62a0*/  @!P0 BRA `(.L_x_104) ;  /* 0x0000001400548947 */ /* 0x002fea0003800000 */
.L_x_103:
[----:B------:R-:W-:Y:S05]  /*62b0*/  BSYNC B0 ;  /* 0x0000000000007941 */ /* 0x000fea0003800000 */
.L_x_102:
[----:B------:R-:W-:Y:S11]  /*62c0*/  ISETP.NE.AND P0, PT, R76, RZ, PT ;  /* 0x000000ff4c00720c */ /* 0x000ff60003f05270 */
[----:B------:R-:W-:Y:S02]  /*62d0*/  @!UPT UIADD3 URZ, UPT, UPT, URZ, URZ, URZ ;  /* 0x000000fffffff290 */ /* 0x000fe4000fffe0ff */
[----:B------:R-:W-:Y:S05]  /*62e0*/  @P0 WARPSYNC.ALL ;  /* 0x0000000000000948 */ /* 0x000fea0003800000 */
[----:B------:R3:W4:Y:S04]  /*62f0*/  @P0 LDSM.16.M88.4 R40, [R3+0x200] ;  /* 0x000200000328083b */ /* 0x0007280000000200 */
[----:B------:R3:W2:Y:S02]  /*6300*/  @P0 LDSM.16.M88.4 R48, [R0+0x200] ;  /* 0x000200000030083b */ /* 0x0006a40000000200 */
.L_x_101:
[----:B------:R-:W-:Y:S05]  /*6310*/  BSYNC B1 ;  /* 0x0000000000017941 */ /* 0x000fea0003800000 */
.L_x_100:
[----:B-123--:R-:W-:Y:S05]  /*6320*/  VIADD R0, R34, 0x20 ;  /* 0x0000002022007836 */ /* 0x00efea0000000000 */
[----:B------:R-:W-:Y:S04]  /*6330*/  SHF.R.U32.HI R0, RZ, 0x15, R0 ;  /* 0x00000015ff007819 */ /* 0x000fe80000011600 */
[----:B------:R-:W-:Y:S11]  /*6340*/  LOP3.LUT P0, RZ, R0, 0x3, R65, 0x48, !PT ;  /* 0x0000000300ff7812 */ /* 0x000ff60007804841 */
[----:B------:R-:W-:Y:S02]  /*6350*/  @!UPT UIADD3 URZ, UPT, UPT, URZ, URZ, URZ ;  /* 0x000000fffffff290 */ /* 0x000fe4000fffe0ff */
[----:B------:R-:W-:Y:S05]  /*6360*/  @!P0 BRA `(.L_x_105) ;  /* 0x0000000000408947 */ /* 0x000fea0003800000 */
[----:B------:R-:W1:Y:S01]  /*6370*/  LDCU.64 UR8, c[0x4][0x70] ;  /* 0x01000e00ff0877ac */ /* 0x000e620008000a00 */
[----:B------:R-:W-:Y:S01]  /*6380*/  MOV R3, 0x0 ;  /* 0x0000000000037802 */ /* 0x000fe20000000f00 */
[----:B------:R-:W-:Y:S02]  /*6390*/  HFMA2 R12, -RZ, RZ, 0, 5.9604644775390625e-08 ;  /* 0x00000001ff0c7431 */ /* 0x000fe400000001ff */
[----:B------:R-:W-:Y:S02]  /*63a0*/  IMAD.MOV.U32 R8, RZ, RZ, 0x192 ;  /* 0x00000192ff087424 */ /* 0x000fe400078e00ff */
[----:B------:R-:W-:Y:S01]  /*63b0*/  IMAD.MOV.U32 R13, RZ, RZ, RZ ;  /* 0x000000ffff0d7224 */ /* 0x000fe200078e00ff */
[----:B------:R-:W2:Y:S01]  /*63c0*/  LDCU.64 UR6, c[0x4][0x78] ;  /* 0x01000f00ff0677ac */ /* 0x000ea20008000a00 */
[----:B------:R-:W3:Y:S01]  /*63d0*/  LDC.64 R2, c[0x4][R3] ;  /* 0x0100000003027b82 */ /* 0x000ee20000000a00 */
[----:B------:R-:W5:Y:S01]  /*63e0*/  LDCU.64 UR4, c[0x4][0x10] ;  /* 0x01000200ff0477ac */ /* 0x000f620008000a00 */
[----:B-1----:R-:W-:Y:S01]  /*63f0*/  MOV R5, UR9 ;  /* 0x0000000900057c02 */ /* 0x002fe20008000f00 */
[----:B------:R-:W-:Y:S01]  /*6400*/  IMAD.U32 R4, RZ, RZ, UR8 ;  /* 0x00000008ff047e24 */ /* 0x000fe2000f8e00ff */
[----:B--2---:R-:W-:Y:S01]  /*6410*/  MOV R7, UR7 ;  /* 0x0000000700077c02 */ /* 0x004fe20008000f00 */
[----:B------:R-:W-:Y:S01]  /*6420*/  IMAD.U32 R6, RZ, RZ, UR6 ;  /* 0x00000006ff067e24 */ /* 0x000fe2000f8e00ff */
[----:B-----5:R-:W-:Y:S01]  /*6430*/  MOV R11, UR5 ;  /* 0x00000005000b7c02 */ /* 0x020fe20008000f00 */
[----:B------:R-:W-:Y:S02]  /*6440*/  IMAD.U32 R10, RZ, RZ, UR4 ;  /* 0x00000004ff0a7e24 */ /* 0x000fe4000f8e00ff */
[----:B------:R-:W-:Y:S07]  /*6450*/  LEPC R20, `(.L_x_105) ;  /* 0x000000001014794e */ /* 0x000fee0000000000 */
[----:B---34-:R-:W-:Y:S05]  /*6460*/  CALL.ABS.NOINC R2 ;  /* 0x0000000002007343 */ /* 0x018fea0003c00000 */
.L_x_105:
[----:B------:R-:W-:Y:S01]  /*6470*/  ISETP.NE.AND P0, PT, R70, RZ, PT ;  /* 0x000000ff4600720c */ /* 0x000fe20003f05270 */
[----:B------:R-:W-:Y:S05]  /*6480*/  WARPSYNC.ALL ;  /* 0x0000000000007948 */ /* 0x000fea0003800000 */
[----:B------:R-:W-:Y:S01]  /*6490*/  R2UR UR4, R34 ;  /* 0x00000000220472ca */ /* 0x000fe200000e0000 */
[--C-:B----4-:R-:W-:Y:S01]  /*64a0*/  HADD2.F32 R20, -RZ, R40.reuse.H0_H0 ;  /* 0x20000028ff147230 */ /* 0x110fe20000004100 */
[----:B------:R-:W-:Y:S01]  /*64b0*/  R2UR UR5, R44 ;  /* 0x000000002c0572ca */ /* 0x000fe200000e0000 */
[----:B------:R-:W-:Y:S01]  /*64c0*/  HADD2.F32 R21, -RZ, R40.H1_H1 ;  /* 0x30000028ff157230 */ /* 0x000fe20000004100 */
[----:B------:R-:W-:Y:S01]  /*64d0*/  BSSY.RECONVERGENT B0, `(.L_x_106) ;  /* 0x0000053000007945 */ /* 0x000fe20003800200 */
[--C-:B------:R-:W-:Y:S02]  /*64e0*/  HADD2.F32 R34, -RZ, R41.reuse.H0_H0 ;  /* 0x20000029ff227230 */ /* 0x100fe40000004100 */
[----:B------:R-:W-:Y:S02]  /*64f0*/  HADD2.F32 R36, -RZ, R41.H1_H1 ;  /* 0x30000029ff247230 */ /* 0x000fe40000004100 */
[--C-:B------:R-:W-:Y:S02]  /*6500*/  HADD2.F32 R37, -RZ, R42.reuse.H0_H0 ;  /* 0x2000002aff257230 */ /* 0x100fe40000004100 */
[----:B------:R-:W-:Y:S02]  /*6510*/  HADD2.F32 R38, -RZ, R42.H1_H1 ;  /* 0x3000002aff267230 */ /* 0x000fe40000004100 */
[----:B------:R-:W1:Y:S01]  /*6520*/  LDTM.16dp256bit.x4 R4, tmem[UR4+0x20] ;  /* 0x00002004000479ee */ /* 0x000e620008120000 */
[----:B------:R-:W-:Y:S01]  /*6530*/  NOP ;  /* 0x0000000000007918 */ /* 0x000fe20000000000 */
[----:B------:R-:W-:Y:S01]  /*6540*/  UIADD3 UR5, UPT, UPT, UR5, 0xd0, URZ ;  /* 0x000000d005057890 */ /* 0x000fe2000fffe0ff */
[--C-:B------:R-:W-:Y:S02]  /*6550*/  HADD2.F32 R39, -RZ, R43.reuse.H0_H0 ;  /* 0x2000002bff277230 */ /* 0x100fe40000004100 */
[----:B------:R-:W-:Y:S01]  /*6560*/  HADD2.F32 R40, -RZ, R43.H1_H1 ;  /* 0x3000002bff287230 */ /* 0x000fe20000004100 */
[----:B------:R-:W-:Y:S01]  /*6570*/  UPRMT UR5, UR37, 0x654, UR5 ;  /* 0x0000065425057896 */ /* 0x000fe20008000005 */
[--C-:B------:R-:W-:Y:S02]  /*6580*/  HADD2.F32 R41, -RZ, R48.reuse.H0_H0 ;  /* 0x20000030ff297230 */ /* 0x100fe40000004100 */
[----:B------:R-:W-:Y:S02]  /*6590*/  HADD2.F32 R42, -RZ, R48.H1_H1 ;  /* 0x30000030ff2a7230 */ /* 0x000fe40000004100 */
[--C-:B------:R-:W-:Y:S02]  /*65a0*/  HADD2.F32 R43, -RZ, R49.reuse.H0_H0 ;  /* 0x20000031ff2b7230 */ /* 0x100fe40000004100 */
[----:B------:R-:W-:Y:S02]  /*65b0*/  HADD2.F32 R44, -RZ, R49.H1_H1 ;  /* 0x30000031ff2c7230 */ /* 0x000fe40000004100 */
[----:B-1----:R-:W-:Y:S01]  /*65c0*/  SYNCS.ARRIVE.TRANS64.RED.A1T0 RZ, [UR5], RZ ;  /* 0x000000ffffff79a7 */ /* 0x002fe20008100405 */
[--C-:B------:R-:W-:Y:S02]  /*65d0*/  HADD2.F32 R45, -RZ, R50.reuse.H0_H0 ;  /* 0x20000032ff2d7230 */ /* 0x100fe40000004100 */
[----:B------:R-:W-:Y:S02]  /*65e0*/  HADD2.F32 R46, -RZ, R50.H1_H1 ;  /* 0x30000032ff2e7230 */ /* 0x000fe40000004100 */
[--C-:B------:R-:W-:Y:S02]  /*65f0*/  HADD2.F32 R47, -RZ, R51.reuse.H0_H0 ;  /* 0x20000033ff2f7230 */ /* 0x100fe40000004100 */
[----:B------:R-:W-:Y:S02]  /*6600*/  HADD2.F32 R48, -RZ, R51.H1_H1 ;  /* 0x30000033ff307230 */ /* 0x000fe40000004100 */
[C---:B------:R-:W-:Y:S01]  /*6610*/  FMUL R4, R33.reuse, R4 ;  /* 0x0000000421047220 */ /* 0x040fe20000400000 */
[C---:B------:R-:W-:Y:S01]  /*6620*/  FMUL R5, R33.reuse, R5 ;  /* 0x0000000521057220 */ /* 0x040fe20000400000 */
[C---:B------:R-:W-:Y:S01]  /*6630*/  FMUL R6, R33.reuse, R6 ;  /* 0x0000000621067220 */ /* 0x040fe20000400000 */
[----:B------:R-:W-:Y:S01]  /*6640*/  FMUL R7, R33, R7 ;  /* 0x0000000721077220 */ /* 0x000fe20000400000 */
[C---:B------:R-:W-:Y:S01]  /*6650*/  FFMA R4, R35.reuse, R20, R4 ;  /* 0x0000001423047223 */ /* 0x040fe20000000004 */
[C---:B------:R-:W-:Y:S01]  /*6660*/  FFMA R5, R35.reuse, R21, R5 ;  /* 0x0000001523057223 */ /* 0x040fe20000000005 */
[C---:B------:R-:W-:Y:S01]  /*6670*/  FFMA R6, R35.reuse, R34, R6 ;  /* 0x0000002223067223 */ /* 0x040fe20000000006 */
[----:B------:R-:W-:Y:S01]  /*6680*/  FFMA R7, R35, R36, R7 ;  /* 0x0000002423077223 */ /* 0x000fe20000000007 */
[C---:B------:R-:W-:Y:S01]  /*6690*/  FMUL R8, R33.reuse, R8 ;  /* 0x0000000821087220 */ /* 0x040fe20000400000 */
[----:B------:R-:W-:Y:S01]  /*66a0*/  FMUL R9, R33, R9 ;  /* 0x0000000921097220 */ /* 0x000fe20000400000 */
[----:B------:R-:W-:Y:S01]  /*66b0*/  F2FP.F16.F32.PACK_AB R4, R5, R4 ;  /* 0x000000040504723e */ /* 0x000fe200000000ff */
[----:B------:R-:W-:Y:S01]  /*66c0*/  FMUL R10, R33, R10 ;  /* 0x0000000a210a7220 */ /* 0x000fe20000400000 */
[----:B------:R-:W-:Y:S01]  /*66d0*/  F2FP.F16.F32.PACK_AB R5, R7, R6 ;  /* 0x000000060705723e */ /* 0x000fe200000000ff */
[C---:B------:R-:W-:Y:S01]  /*66e0*/  FFMA R8, R35.reuse, R37, R8 ;  /* 0x0000002523087223 */ /* 0x040fe20000000008 */
[----:B------:R-:W-:Y:S01]  /*66f0*/  FFMA R9, R35, R38, R9 ;  /* 0x0000002623097223 */ /* 0x000fe20000000009 */
[C---:B------:R-:W-:Y:S01]  /*6700*/  FMUL R11, R33.reuse, R11 ;  /* 0x0000000b210b7220 */ /* 0x040fe20000400000 */
[C---:B------:R-:W-:Y:S01]  /*6710*/  FMUL R0, R33.reuse, R12 ;  /* 0x0000000c21007220 */ /* 0x040fe20000400000 */
[----:B------:R-:W-:Y:S01]  /*6720*/  FMUL R2, R33, R13 ;  /* 0x0000000d21027220 */ /* 0x000fe20000400000 */
[----:B------:R-:W-:Y:S01]  /*6730*/  FFMA R10, R35, R39, R10 ;  /* 0x00000027230a7223 */ /* 0x000fe2000000000a */
[----:B------:R-:W-:Y:S01]  /*6740*/  FMUL R3, R33, R14 ;  /* 0x0000000e21037220 */ /* 0x000fe20000400000 */
[----:B------:R-:W-:Y:S01]  /*6750*/  F2FP.F16.F32.PACK_AB R6, R9, R8 ;  /* 0x000000080906723e */ /* 0x000fe200000000ff */
[----:B------:R-:W-:Y:S01]  /*6760*/  FFMA R11, R35, R40, R11 ;  /* 0x00000028230b7223 */ /* 0x000fe2000000000b */
[C---:B------:R-:W-:Y:S01]  /*6770*/  FMUL R15, R33.reuse, R15 ;  /* 0x0000000f210f7220 */ /* 0x040fe20000400000 */
[----:B------:R-:W-:Y:S01]  /*6780*/  FMUL R12, R33, R16 ;  /* 0x00000010210c7220 */ /* 0x000fe20000400000 */
[----:B------:R-:W-:Y:S01]  /*6790*/  FFMA R0, R35, R41, R0 ;  /* 0x0000002923007223 */ /* 0x000fe20000000000 */
[----:B------:R-:W-:Y:S01]  /*67a0*/  MOV R8, UR43 ;  /* 0x0000002b00087c02 */ /* 0x000fe20008000f00 */
[----:B------:R-:W-:Y:S01]  /*67b0*/  FMUL R13, R33, R17 ;  /* 0x00000011210d7220 */ /* 0x000fe20000400000 */
[----:B------:R-:W-:Y:S01]  /*67c0*/  FFMA R2, R35, R42, R2 ;  /* 0x0000002a23027223 */ /* 0x000fe20000000002 */
[----:B------:R-:W-:Y:S01]  /*67d0*/  FMUL R14, R33, R18 ;  /* 0x00000012210e7220 */ /* 0x000fe20000400000 */
[C---:B------:R-:W-:Y:S01]  /*67e0*/  FFMA R3, R35.reuse, R43, R3 ;  /* 0x0000002b23037223 */ /* 0x040fe20000000003 */
[----:B------:R-:W-:Y:S01]  /*67f0*/  FFMA R15, R35, R44, R15 ;  /* 0x0000002c230f7223 */ /* 0x000fe2000000000f */
[----:B------:R-:W-:Y:S01]  /*6800*/  FMUL R19, R33, R19 ;  /* 0x0000001321137220 */ /* 0x000fe20000400000 */
[C---:B------:R-:W-:Y:S01]  /*6810*/  FFMA R12, R35.reuse, R45, R12 ;  /* 0x0000002d230c7223 */ /* 0x040fe2000000000c */
        /* <DEDUP_REMOVED lines=23> */
[----:B------:R-:W-:Y:S02]  /*6990*/  UIADD3 UR5, UPT, UPT, UR41, 0x20, URZ ;  /* 0x0000002029057890 */ /* 0x000fe4000fffe0ff */
[----:B------:R-:W-:Y:S02]  /*69a0*/  UIADD3 UR4, UPT, UPT, UR10, 0x200, URZ ;  /* 0x000002000a047890 */ /* 0x000fe4000fffe0ff */
[----:B------:R-:W-:Y:S01]  /*69b0*/  UIADD3.X UR9, UPT, UPT, URZ, UR55, URZ, UP0, !UPT ;  /* 0x00000037ff097290 */ /* 0x000fe200087fe4ff */
[----:B------:R-:W-:Y:S01]  /*69c0*/  UMOV UR6, UR42 ;  /* 0x0000002a00067c82 */ /* 0x000fe20008000000 */
[----:B------:R-:W-:Y:S07]  /*69d0*/  UMOV UR7, UR36 ;  /* 0x0000002400077c82 */ /* 0x000fee0008000000 */
[----:B------:R2:W-:Y:S02]  /*69e0*/  UTMASTG.3D [UR4], [UR8] ;  /* 0x00000004080073b5 */ /* 0x0005e40008010000 */
[----:B--2---:R0:W-:Y:S02]  /*69f0*/  UTMACMDFLUSH ;  /* 0x00000000000079b7 */ /* 0x0041e40000000000 */
.L_x_107:
[----:B------:R-:W-:Y:S05]  /*6a00*/  BSYNC.RECONVERGENT B0 ;  /* 0x0000000000007941 */ /* 0x000fea0003800200 */
.L_x_106:
[----:B------:R-:W-:Y:S01]  /*6a10*/  UIADD3 UR43, UPT, UPT, UR43, 0x1, URZ ;  /* 0x000000012b2b7890 */ /* 0x000fe2000fffe0ff */
[----:B------:R-:W-:Y:S03]  /*6a20*/  BSSY.RECONVERGENT B0, `(.L_x_108) ;  /* 0x0000008000007945 */ /* 0x000fe60003800200 */
[----:B------:R-:W-:Y:S04]  /*6a30*/  UISETP.NE.AND UP0, UPT, UR43, 0x3, UPT ;  /* 0x000000032b00788c */ /* 0x000fe8000bf05270 */
[----:B------:R-:W-:Y:S02]  /*6a40*/  UISETP.EQ.XOR UP1, UPT, UR40, 0x3, !UP0 ;  /* 0x000000032800788c */ /* 0x000fe4000c722a70 */
[----:B------:R-:W-:Y:S02]  /*6a50*/  USEL UR56, UR43, URZ, UP0 ;  /* 0x000000ff2b387287 */ /* 0x000fe40008000000 */
[----:B------:R-:W-:Y:S04]  /*6a60*/  USEL UR4, URZ, 0x1, !UP1 ;  /* 0x00000001ff047887 */ /* 0x000fe8000c800000 */
[----:B------:R-:W-:Y:S01]  /*6a70*/  ULOP3.LUT UR51, UR51, UR4, URZ, 0x3c, !UPT ;  /* 0x0000000433337292 */ /* 0x000fe2000f8e3cff */
[----:B------:R-:W-:Y:S11]  /*6a80*/  @P0 BRA `(.L_x_109) ;  /* 0x0000000000040947 */ /* 0x000ff60003800000 */
[----:B------:R-:W-:Y:S04]  /*6a90*/  DEPBAR.LE SB0, 0x1 ;  /* 0x000080400000791a */ /* 0x000fe80000000000 */
.L_x_109:
[----:B------:R-:W-:Y:S05]  /*6aa0*/  BSYNC.RECONVERGENT B0 ;  /* 0x0000000000007941 */ /* 0x000fea0003800200 */
.L_x_108:
[----:B------:R-:W-:Y:S01]  /*6ab0*/  BAR.SYNC.DEFER_BLOCKING 0x1, 0x80 ;  /* 0x0042000000007b1d */ /* 0x000fe20000010000 */
[----:B------:R-:W-:Y:S01]  /*6ac0*/  UISETP.NE.AND UP0, UPT, UR50, -0x2, UPT ;  /* 0xfffffffe3200788c */ /* 0x000fe2000bf05270 */
[----:B------:R-:W-:Y:S08]  /*6ad0*/  IADD3 R31, PT, PT, R31, 0x1, RZ ;  /* 0x000000011f1f7810 */ /* 0x000ff00007ffe0ff */
[----:B------:R-:W-:Y:S05]  /*6ae0*/  BRA.U !UP0, `(.L_x_110) ;  /* 0x0000000108287547 */ /* 0x000fea000b800000 */
[----:B------:R-:W-:Y:S01]  /*6af0*/  ISETP.NE.AND P0, PT, R74, RZ, PT ;  /* 0x000000ff4a00720c */ /* 0x000fe20003f05270 */
[----:B------:R-:W-:Y:S01]  /*6b00*/  IMAD.U32 R2, RZ, RZ, UR49 ;  /* 0x00000031ff027e24 */ /* 0x000fe2000f8e00ff */
[----:B------:R-:W-:Y:S01]  /*6b10*/  UIADD3 UR49, UPT, UPT, UR49, 0x1, URZ ;  /* 0x0000000131317890 */ /* 0x000fe2000fffe0ff */
[----:B------:R-:W-:Y:S03]  /*6b20*/  IMAD.U32 R0, RZ, RZ, UR37 ;  /* 0x00000025ff007e24 */ /* 0x000fe6000f8e00ff */
[----:B------:R-:W-:Y:S04]  /*6b30*/  UISETP.NE.AND UP0, UPT, UR49, 0x3, UPT ;  /* 0x000000033100788c */ /* 0x000fe8000bf05270 */
[----:B------:R-:W-:Y:S03]  /*6b40*/  USEL UR49, UR49, URZ, UP0 ;  /* 0x000000ff31317287 */ /* 0x000fe60008000000 */
[----:B------:R-:W-:Y:S05]  /*6b50*/  @P0 LEA R2, R2, UR48, 0x3 ;  /* 0x0000003002020c11 */ /* 0x000fea000f8e18ff */
[----:B------:R-:W-:Y:S05]  /*6b60*/  @P0 VIADD R2, R2, 0x68 ;  /* 0x0000006802020836 */ /* 0x000fea0000000000 */
[----:B------:R-:W-:Y:S04]  /*6b70*/  @P0 PRMT R0, R0, 0x654, R2 ;  /* 0x0000065400000816 */ /* 0x000fe80000000002 */
[----:B------:R2:W-:Y:S03]  /*6b80*/  @P0 SYNCS.ARRIVE.TRANS64.RED.A1T0 RZ, [R0+URZ], RZ ;  /* 0x000000ff00ff09a7 */ /* 0x0005e600081004ff */
.L_x_110:
[----:B------:R-:W-:Y:S01]  /*6b90*/  ISETP.NE.AND P2, PT, R71, RZ, PT ;  /* 0x000000ff4700720c */ /* 0x000fe20003f45270 */
[----:B------:R-:W-:Y:S01]  /*6ba0*/  UIADD3 UR50, UPT, UPT, UR50, 0x2, URZ ;  /* 0x0000000232327890 */ /* 0x000fe2000fffe0ff */
[----:B------:R-:W-:Y:S01]  /*6bb0*/  ISETP.NE.AND P0, PT, R73, 0x2, PT ;  /* 0x000000024900780c */ /* 0x000fe20003f05270 */
[----:B------:R-:W-:Y:S01]  /*6bc0*/  IMAD.IADD R20, R29, 0x1, R58 ;  /* 0x000000011d147824 */ /* 0x000fe200078e023a */
[----:B------:R-:W-:Y:S01]  /*6bd0*/  ISETP.NE.AND P1, PT, R31, 0x4, PT ;  /* 0x000000041f00780c */ /* 0x000fe20003f25270 */
[----:B------:R-:W-:Y:S01]  /*6be0*/  IMAD.IADD R21, R30, 0x1, R59 ;  /* 0x000000011e157824 */ /* 0x000fe200078e023b */
[----:B------:R-:W-:Y:S02]  /*6bf0*/  SEL R2, RZ, 0x1, P0 ;  /* 0x00000001ff027807 */ /* 0x000fe40000000000 */
[----:B--2---:R-:W-:Y:S02]  /*6c00*/  SEL R0, RZ, 0x1, P1 ;  /* 0x00000001ff007807 */ /* 0x004fe40000800000 */
[----:B------:R-:W-:Y:S02]  /*6c10*/  LOP3.LUT R67, R67, R2, RZ, 0x3c, !PT ;  /* 0x0000000243437212 */ /* 0x000fe400078e3cff */
[----:B------:R-:W-:Y:S02]  /*6c20*/  LOP3.LUT R68, R68, R0, RZ, 0x3c, !PT ;  /* 0x0000000044447212 */ /* 0x000fe400078e3cff */
[----:B------:R-:W-:Y:S02]  /*6c30*/  @P2 R2UR UR36, R66 ;  /* 0x00000000422422ca */ /* 0x000fe400000e0000 */
[----:B------:R-:W-:Y:S02]  /*6c40*/  SEL R73, R73, RZ, P0 ;  /* 0x000000ff49497207 */ /* 0x000fe40000000000 */
[----:B------:R-:W-:Y:S01]  /*6c50*/  SEL R31, R31, RZ, P1 ;  /* 0x000000ff1f1f7207 */ /* 0x000fe20000800000 */
[----:B------:R-:W-:Y:S10]  /*6c60*/  @P2 BRA `(.L_x_111) ;  /* 0xffffffdc00e02947 */ /* 0x000ff4000383ffff */
[----:B------:R-:W-:-:S09]  /*6c70*/  UISETP.NE.AND UP0, UPT, UR53, URZ, UPT ;  /* 0x000000ff3500728c */ /* 0x000fd2000bf05270 */
[----:B------:R-:W-:Y:S05]  /*6c80*/  BRA.U !UP0, `(.L_x_112) ;  /* 0x0000000108487547 */ /* 0x000fea000b800000 */
[----:B------:R-:W2:Y:S02]  /*6c90*/  LDCU.64 UR4, c[0x0][0x890] ;  /* 0x00011200ff0477ac */ /* 0x000ea40008000a00 */
[----:B--2---:R-:W-:-:S04]  /*6ca0*/  UISETP.NE.U32.AND UP0, UPT, UR4, URZ, UPT ;  /* 0x000000ff0400728c */ /* 0x004fc8000bf05070 */
[----:B------:R-:W-:-:S09]  /*6cb0*/  UISETP.NE.AND.EX UP0, UPT, UR5, URZ, UPT, UP0 ;  /* 0x000000ff0500728c */ /* 0x000fd2000bf05300 */
[----:B------:R-:W-:Y:S05]  /*6cc0*/  BRA.U UP0, `(.L_x_113) ;  /* 0x00000001000c7547 */ /* 0x000fea000b800000 */
[----:B------:R-:W-:-:S13]  /*6cd0*/  FSETP.NEU.AND P0, PT, R35, RZ, PT ;  /* 0x000000ff2300720b */ /* 0x000fda0003f0d000 */
[----:B------:R-:W-:Y:S05]  /*6ce0*/  @!P0 EXIT ;  /* 0x000000000000894d */ /* 0x000fea0003800000 */
[----:B------:R-:W-:Y:S05]  /*6cf0*/  BRA `(.L_x_112) ;  /* 0x00000000002c7947 */ /* 0x000fea0003800000 */
.L_x_113:
[----:B------:R-:W-:Y:S01]  /*6d00*/  ISETP.NE.AND P0, PT, R72, RZ, PT ;  /* 0x000000ff4800720c */ /* 0x000fe20003f05270 */
[----:B------:R-:W-:-:S12]  /*6d10*/  BSSY.RECONVERGENT B0, `(.L_x_112) ;  /* 0x0000009000007945 */ /* 0x000fd80003800200 */
[----:B------:R-:W-:Y:S05]  /*6d20*/  @P0 BRA `(.L_x_114) ;  /* 0x0000000000140947 */ /* 0x000fea0003800000 */
[----:B------:R-:W2:Y:S02]  /*6d30*/  LDCU.64 UR4, c[0x0][0x888] ;  /* 0x00011100ff0477ac */ /* 0x000ea40008000a00 */
[----:B--2---:R-:W-:-:S04]  /*6d40*/  ISETP.NE.U32.AND P0, PT, RZ, UR4, PT ;  /* 0x00000004ff007c0c */ /* 0x004fc8000bf05070 */
[----:B------:R-:W-:-:S13]  /*6d50*/  ISETP.NE.AND.EX P0, PT, RZ, UR5, PT, P0 ;  /* 0x00000005ff007c0c */ /* 0x000fda000bf05300 */
[----:B------:R-:W-:Y:S05]  /*6d60*/  @!P0 EXIT ;  /* 0x000000000000894d */ /* 0x000fea0003800000 */
[----:B------:R-:W-:Y:S05]  /*6d70*/  BRA `(.L_x_115) ;  /* 0x0000000000087947 */ /* 0x000fea0003800000 */
.L_x_114:
[----:B------:R-:W-:-:S13]  /*6d80*/  FSETP.NEU.AND P0, PT, R35, RZ, PT ;  /* 0x000000ff2300720b */ /* 0x000fda0003f0d000 */
[----:B------:R-:W-:Y:S05]  /*6d90*/  @!P0 EXIT ;  /* 0x000000000000894d */ /* 0x000fea0003800000 */
.L_x_115:
[----:B------:R-:W-:Y:S05]  /*6da0*/  BSYNC.RECONVERGENT B0 ;  /* 0x0000000000007941 */ /* 0x000fea0003800200 */
.L_x_112:
[----:B------:R-:W-:Y:S01]  /*6db0*/  ULEA UR4, UR49, UR48, 0x3 ;  /* 0x0000003031047291 */ /* 0x000fe2000f8e18ff */
[----:B------:R-:W-:-:S04]  /*6dc0*/  DEPBAR.LE SB0, 0x0 ;  /* 0x000080000000791a */ /* 0x000fc80000000000 */
[----:B------:R-:W-:-:S04]  /*6dd0*/  UIADD3 UR4, UPT, UPT, UR4, 0x68, URZ ;  /* 0x0000006804047890 */ /* 0x000fc8000fffe0ff */
[----:B------:R-:W-:-:S09]  /*6de0*/  UPRMT UR4, UR37, 0x654, UR4 ;  /* 0x0000065425047896 */ /* 0x000fd20008000004 */
[----:B------:R-:W-:Y:S01]  /*6df0*/  SYNCS.ARRIVE.TRANS64.RED.A1T0 RZ, [UR4], RZ ;  /* 0x000000ffffff79a7 */ /* 0x000fe20008100404 */
[----:B------:R-:W-:Y:S05]  /*6e00*/  EXIT ;  /* 0x000000000000794d */ /* 0x000fea0003800000 */
.L_x_19:
[----:B--2---:R2:W1:Y:S02]  /*6e10*/  SYNCS.PHASECHK.TRANS64.TRYWAIT P0, [R2+URZ+0x100], R3 ;  /* 0x00010003020075a7 */ /* 0x00446400080011ff */
[----:B-1----:R-:W-:Y:S05]  /*6e20*/  @!P0 NANOSLEEP.SYNCS 0x989680 ;  /* 0x009896800000895d */ /* 0x002fea0003900000 */
[----:B------:R-:W1:Y:S02]  /*6e30*/  @!P0 SYNCS.PHASECHK.TRANS64 P0, [R2+URZ+0x100], R3 ;  /* 0x00010003020085a7 */ /* 0x000e6400080010ff */
[----:B-1----:R-:W-:Y:S05]  /*6e40*/  @!P0 BRA `(.L_x_19) ;  /* 0xfffffffc00f08947 */ /* 0x002fea000383ffff */
[----:B------:R-:W-:Y:S05]  /*6e50*/  BRA `(.L_x_116) ;  /* 0xffffffa400e07947 */ /* 0x000fea000383ffff */
.L_x_22:
[----:B-1----:R-:W-:-:S07]  /*6e60*/  MOV R2, UR33 ;  /* 0x0000002100027c02 */ /* 0x002fce0008000f00 */
.L_x_117:
[----:B-1----:R1:W2:Y:S02]  /*6e70*/  SYNCS.PHASECHK.TRANS64.TRYWAIT P0, [R2+URZ+0x28], R4 ;  /* 0x00002804020075a7 */ /* 0x0022a400080011ff */
[----:B--2---:R-:W-:Y:S05]  /*6e80*/  @!P0 NANOSLEEP.SYNCS 0x989680 ;  /* 0x009896800000895d */ /* 0x004fea0003900000 */
[----:B------:R-:W2:Y:S02]  /*6e90*/  @!P0 SYNCS.PHASECHK.TRANS64 P0, [R2+URZ+0x28], R4 ;  /* 0x00002804020085a7 */ /* 0x000ea400080010ff */
[----:B--2---:R-:W-:Y:S05]  /*6ea0*/  @!P0 BRA `(.L_x_117) ;  /* 0xfffffffc00f08947 */ /* 0x004fea000383ffff */
[----:B------:R-:W-:Y:S05]  /*6eb0*/  BRA `(.L_x_21) ;  /* 0xffffffa800307947 */ /* 0x000fea000383ffff */
.L_x_28:
[----:B-1----:R-:W-:-:S07]  /*6ec0*/  MOV R2, UR17 ;  /* 0x0000001100027c02 */ /* 0x002fce0008000f00 */
.L_x_118:
[----:B-1----:R1:W2:Y:S02]  /*6ed0*/  SYNCS.PHASECHK.TRANS64.TRYWAIT P0, [R2+URZ+0x28], R4 ;  /* 0x00002804020075a7 */ /* 0x0022a400080011ff */
[----:B--2---:R-:W-:Y:S05]  /*6ee0*/  @!P0 NANOSLEEP.SYNCS 0x989680 ;  /* 0x009896800000895d */ /* 0x004fea0003900000 */
[----:B------:R-:W2:Y:S02]  /*6ef0*/  @!P0 SYNCS.PHASECHK.TRANS64 P0, [R2+URZ+0x28], R4 ;  /* 0x00002804020085a7 */ /* 0x000ea400080010ff */
[----:B--2---:R-:W-:Y:S05]  /*6f00*/  @!P0 BRA `(.L_x_118) ;  /* 0xfffffffc00f08947 */ /* 0x004fea000383ffff */
[----:B------:R-:W-:Y:S05]  /*6f10*/  BRA `(.L_x_27) ;  /* 0xffffffa800d47947 */ /* 0x000fea000383ffff */
.L_x_32:
[----:B-1----:R1:W2:Y:S02]  /*6f20*/  SYNCS.PHASECHK.TRANS64.TRYWAIT P0, [R2+URZ+0x90], R3 ;  /* 0x00009003020075a7 */ /* 0x0022a400080011ff */
[----:B--2---:R-:W-:Y:S05]  /*6f30*/  @!P0 NANOSLEEP.SYNCS 0x989680 ;  /* 0x009896800000895d */ /* 0x004fea0003900000 */
[----:B------:R-:W2:Y:S02]  /*6f40*/  @!P0 SYNCS.PHASECHK.TRANS64 P0, [R2+URZ+0x90], R3 ;  /* 0x00009003020085a7 */ /* 0x000ea400080010ff */
[----:B--2---:R-:W-:Y:S05]  /*6f50*/  @!P0 BRA `(.L_x_32) ;  /* 0xfffffffc00f08947 */ /* 0x004fea000383ffff */
[----:B------:R-:W-:Y:S05]  /*6f60*/  BRA `(.L_x_119) ;  /* 0xffffffac00607947 */ /* 0x000fea000383ffff */
.L_x_36:
[----:B----4-:R-:W-:-:S07]  /*6f70*/  MOV R0, UR5 ;  /* 0x0000000500007c02 */ /* 0x010fce0008000f00 */
.L_x_120:
[----:B-1----:R1:W2:Y:S02]  /*6f80*/  SYNCS.PHASECHK.TRANS64.TRYWAIT P0, [R0+URZ], R2 ;  /* 0x00000002000075a7 */ /* 0x0022a400080011ff */
[----:B--2---:R-:W-:Y:S05]  /*6f90*/  @!P0 NANOSLEEP.SYNCS 0x989680 ;  /* 0x009896800000895d */ /* 0x004fea0003900000 */
[----:B------:R-:W2:Y:S02]  /*6fa0*/  @!P0 SYNCS.PHASECHK.TRANS64 P0, [R0+URZ], R2 ;  /* 0x00000002000085a7 */ /* 0x000ea400080010ff */
[----:B--2---:R-:W-:Y:S05]  /*6fb0*/  @!P0 BRA `(.L_x_120) ;  /* 0xfffffffc00f08947 */ /* 0x004fea000383ffff */
[----:B------:R-:W-:Y:S05]  /*6fc0*/  BRA `(.L_x_121) ;  /* 0xffffffb000d07947 */ /* 0x000fea000383ffff */
.L_x_37:
[----:B----4-:R-:W-:-:S07]  /*6fd0*/  MOV R0, UR5 ;  /* 0x0000000500007c02 */ /* 0x010fce0008000f00 */
.L_x_122:
[----:B-1----:R1:W2:Y:S02]  /*6fe0*/  SYNCS.PHASECHK.TRANS64.TRYWAIT P0, [R0+URZ], R3 ;  /* 0x00000003000075a7 */ /* 0x0022a400080011ff */
[----:B--2---:R-:W-:Y:S05]  /*6ff0*/  @!P0 NANOSLEEP.SYNCS 0x989680 ;  /* 0x009896800000895d */ /* 0x004fea0003900000 */
[----:B------:R-:W2:Y:S02]  /*7000*/  @!P0 SYNCS.PHASECHK.TRANS64 P0, [R0+URZ], R3 ;  /* 0x00000003000085a7 */ /* 0x000ea400080010ff */
[----:B--2---:R-:W-:Y:S05]  /*7010*/  @!P0 BRA `(.L_x_122) ;  /* 0xfffffffc00f08947 */ /* 0x004fea000383ffff */
[----:B------:R-:W-:Y:S05]  /*7020*/  BRA `(.L_x_123) ;  /* 0xffffffb000dc7947 */ /* 0x000fea000383ffff */
.L_x_38:
[----:B----4-:R-:W-:-:S07]  /*7030*/  MOV R0, UR5 ;  /* 0x0000000500007c02 */ /* 0x010fce0008000f00 */
.L_x_124:
[----:B-1----:R1:W2:Y:S02]  /*7040*/  SYNCS.PHASECHK.TRANS64.TRYWAIT P0, [R0+URZ], R3 ;  /* 0x00000003000075a7 */ /* 0x0022a400080011ff */
[----:B--2---:R-:W-:Y:S05]  /*7050*/  @!P0 NANOSLEEP.SYNCS 0x989680 ;  /* 0x009896800000895d */ /* 0x004fea0003900000 */
[----:B------:R-:W2:Y:S02]  /*7060*/  @!P0 SYNCS.PHASECHK.TRANS64 P0, [R0+URZ], R3 ;  /* 0x00000003000085a7 */ /* 0x000ea400080010ff */
[----:B--2---:R-:W-:Y:S05]  /*7070*/  @!P0 BRA `(.L_x_124) ;  /* 0xfffffffc00f08947 */ /* 0x004fea000383ffff */
[----:B------:R-:W-:Y:S05]  /*7080*/  BRA `(.L_x_125) ;  /* 0xffffffb000e87947 */ /* 0x000fea000383ffff */
.L_x_39:
[----:B----4-:R-:W-:-:S07]  /*7090*/  MOV R0, UR5 ;  /* 0x0000000500007c02 */ /* 0x010fce0008000f00 */
.L_x_126:
[----:B-1----:R1:W2:Y:S02]  /*70a0*/  SYNCS.PHASECHK.TRANS64.TRYWAIT P0, [R0+URZ], R3 ;  /* 0x00000003000075a7 */ /* 0x0022a400080011ff */
[----:B--2---:R-:W-:Y:S05]  /*70b0*/  @!P0 NANOSLEEP.SYNCS 0x989680 ;  /* 0x009896800000895d */ /* 0x004fea0003900000 */
[----:B------:R-:W2:Y:S02]  /*70c0*/  @!P0 SYNCS.PHASECHK.TRANS64 P0, [R0+URZ], R3 ;  /* 0x00000003000085a7 */ /* 0x000ea400080010ff */
[----:B--2---:R-:W-:Y:S05]  /*70d0*/  @!P0 BRA `(.L_x_126) ;  /* 0xfffffffc00f08947 */ /* 0x004fea000383ffff */
[----:B------:R-:W-:Y:S05]  /*70e0*/  BRA `(.L_x_127) ;  /* 0xffffffb000f47947 */ /* 0x000fea000383ffff */
.L_x_42:
[----:B-1----:R1:W2:Y:S02]  /*70f0*/  SYNCS.PHASECHK.TRANS64.TRYWAIT P0, [R0+URZ+0xf0], R4 ;  /* 0x0000f004000075a7 */ /* 0x0022a400080011ff */
[----:B--2---:R-:W-:Y:S05]  /*7100*/  @!P0 NANOSLEEP.SYNCS 0x989680 ;  /* 0x009896800000895d */ /* 0x004fea0003900000 */
[----:B------:R-:W2:Y:S02]  /*7110*/  @!P0 SYNCS.PHASECHK.TRANS64 P0, [R0+URZ+0xf0], R4 ;  /* 0x0000f004000085a7 */ /* 0x000ea400080010ff */
[----:B--2---:R-:W-:Y:S05]  /*7120*/  @!P0 BRA `(.L_x_42) ;  /* 0xfffffffc00f08947 */ /* 0x004fea000383ffff */
[----:B------:R-:W-:Y:S05]  /*7130*/  BRA `(.L_x_128) ;  /* 0xffffffb400507947 */ /* 0x000fea000383ffff */
.L_x_43:
[----:B------:R-:W-:-:S07]  /*7140*/  MOV R0, UR5 ;  /* 0x0000000500007c02 */ /* 0x000fce0008000f00 */
.L_x_129:
[----:B-1----:R1:W2:Y:S02]  /*7150*/  SYNCS.PHASECHK.TRANS64.TRYWAIT P0, [R0+URZ+0xa0], R5 ;  /* 0x0000a005000075a7 */ /* 0x0022a400080011ff */
[----:B--2---:R-:W-:Y:S05]  /*7160*/  @!P0 NANOSLEEP.SYNCS 0x989680 ;  /* 0x009896800000895d */ /* 0x004fea0003900000 */
[----:B------:R-:W2:Y:S02]  /*7170*/  @!P0 SYNCS.PHASECHK.TRANS64 P0, [R0+URZ+0xa0], R5 ;  /* 0x0000a005000085a7 */ /* 0x000ea400080010ff */
[----:B--2---:R-:W-:Y:S05]  /*7180*/  @!P0 BRA `(.L_x_129) ;  /* 0xfffffffc00f08947 */ /* 0x004fea000383ffff */
[----:B------:R-:W-:Y:S05]  /*7190*/  BRA `(.L_x_130) ;  /* 0xffffffb400607947 */ /* 0x000fea000383ffff */
.L_x_44:
[----:B-1----:R1:W2:Y:S02]  /*71a0*/  SYNCS.PHASECHK.TRANS64.TRYWAIT P1, [R0+URZ+0x90], R4 ;  /* 0x00009004000075a7 */ /* 0x0022a400080211ff */
[----:B--2---:R-:W-:Y:S05]  /*71b0*/  @!P1 NANOSLEEP.SYNCS 0x989680 ;  /* 0x009896800000995d */ /* 0x004fea0003900000 */
[----:B------:R-:W2:Y:S02]  /*71c0*/  @!P1 SYNCS.PHASECHK.TRANS64 P1, [R0+URZ+0x90], R4 ;  /* 0x00009004000095a7 */ /* 0x000ea400080210ff */
[----:B--2---:R-:W-:Y:S05]  /*71d0*/  @!P1 BRA `(.L_x_44) ;  /* 0xfffffffc00f09947 */ /* 0x004fea000383ffff */
[----:B------:R-:W-:Y:S05]  /*71e0*/  BRA `(.L_x_131) ;  /* 0xffffffb400907947 */ /* 0x000fea000383ffff */
.L_x_47:
[----:B------:R-:W-:-:S07]  /*71f0*/  MOV R0, UR5 ;  /* 0x0000000500007c02 */ /* 0x000fce0008000f00 */
.L_x_132:
[----:B-1----:R1:W2:Y:S02]  /*7200*/  SYNCS.PHASECHK.TRANS64.TRYWAIT P0, [R0+URZ+0xa0], R2 ;  /* 0x0000a002000075a7 */ /* 0x0022a400080011ff */
[----:B--2---:R-:W-:Y:S05]  /*7210*/  @!P0 NANOSLEEP.SYNCS 0x989680 ;  /* 0x009896800000895d */ /* 0x004fea0003900000 */
[----:B------:R-:W2:Y:S02]  /*7220*/  @!P0 SYNCS.PHASECHK.TRANS64 P0, [R0+URZ+0xa0], R2 ;  /* 0x0000a002000085a7 */ /* 0x000ea400080010ff */
[----:B--2---:R-:W-:Y:S05]  /*7230*/  @!P0 BRA `(.L_x_132) ;  /* 0xfffffffc00f08947 */ /* 0x004fea000383ffff */
[----:B------:R-:W-:Y:S05]  /*7240*/  BRA `(.L_x_46) ;  /* 0xffffffb400e47947 */ /* 0x000fea000383ffff */
.L_x_54:
[----:B-1----:R1:W2:Y:S02]  /*7250*/  SYNCS.PHASECHK.TRANS64.TRYWAIT P1, [R0+URZ+0x90], R2 ;  /* 0x00009002000075a7 */ /* 0x0022a400080211ff */
[----:B--2---:R-:W-:Y:S05]  /*7260*/  @!P1 NANOSLEEP.SYNCS 0x989680 ;  /* 0x009896800000995d */ /* 0x004fea0003900000 */
[----:B------:R-:W2:Y:S02]  /*7270*/  @!P1 SYNCS.PHASECHK.TRANS64 P1, [R0+URZ+0x90], R2 ;  /* 0x00009002000095a7 */ /* 0x000ea400080210ff */
[----:B--2---:R-:W-:Y:S05]  /*7280*/  @!P1 BRA `(.L_x_54) ;  /* 0xfffffffc00f09947 */ /* 0x004fea000383ffff */
[----:B------:R-:W-:Y:S05]  /*7290*/  BRA `(.L_x_133) ;  /* 0xffffffbc00547947 */ /* 0x000fea000383ffff */
.L_x_55:
[----:B------:R-:W-:-:S07]  /*72a0*/  MOV R2, UR7 ;  /* 0x0000000700027c02 */ /* 0x000fce0008000f00 */
.L_x_134:
[----:B-1----:R1:W2:Y:S02]  /*72b0*/  SYNCS.PHASECHK.TRANS64.TRYWAIT P0, [R2+URZ+0xd0], R0 ;  /* 0x0000d000020075a7 */ /* 0x0022a400080011ff */
[----:B--2---:R-:W-:Y:S05]  /*72c0*/  @!P0 NANOSLEEP.SYNCS 0x989680 ;  /* 0x009896800000895d */ /* 0x004fea0003900000 */
[----:B------:R-:W2:Y:S02]  /*72d0*/  @!P0 SYNCS.PHASECHK.TRANS64 P0, [R2+URZ+0xd0], R0 ;  /* 0x0000d000020085a7 */ /* 0x000ea400080010ff */
[----:B--2---:R-:W-:Y:S05]  /*72e0*/  @!P0 BRA `(.L_x_134) ;  /* 0xfffffffc00f08947 */ /* 0x004fea000383ffff */
[----:B------:R-:W-:Y:S05]  /*72f0*/  BRA `(.L_x_135) ;  /* 0xffffffbc00a47947 */ /* 0x000fea000383ffff */
.L_x_58:
[----:B------:R-:W-:Y:S07]  /*7300*/  MOV R0, UR6 ;  /* 0x0000000600007c02 */ /* 0x000fee0008000f00 */
.L_x_136:
[----:B-1----:R1:W2:Y:S02]  /*7310*/  SYNCS.PHASECHK.TRANS64.TRYWAIT P0, [R0+URZ], R2 ;  /* 0x00000002000075a7 */ /* 0x0022a400080011ff */
[----:B--2---:R-:W-:Y:S05]  /*7320*/  @!P0 NANOSLEEP.SYNCS 0x989680 ;  /* 0x009896800000895d */ /* 0x004fea0003900000 */
[----:B------:R-:W2:Y:S02]  /*7330*/  @!P0 SYNCS.PHASECHK.TRANS64 P0, [R0+URZ], R2 ;  /* 0x00000002000085a7 */ /* 0x000ea400080010ff */
[----:B--2---:R-:W-:Y:S05]  /*7340*/  @!P0 BRA `(.L_x_136) ;  /* 0xfffffffc00f08947 */ /* 0x004fea000383ffff */
[----:B------:R-:W-:Y:S05]  /*7350*/  BRA `(.L_x_57) ;  /* 0xffffffbc00c07947 */ /* 0x000fea000383ffff */
.L_x_61:
[----:B------:R-:W-:-:S07]  /*7360*/  MOV R0, UR6 ;  /* 0x0000000600007c02 */ /* 0x000fce0008000f00 */
.L_x_137:
[----:B--2---:R2:W4:Y:S02]  /*7370*/  SYNCS.PHASECHK.TRANS64.TRYWAIT P0, [R0+URZ], R2 ;  /* 0x00000002000075a7 */ /* 0x00452400080011ff */
[----:B----4-:R-:W-:Y:S05]  /*7380*/  @!P0 NANOSLEEP.SYNCS 0x989680 ;  /* 0x009896800000895d */ /* 0x010fea0003900000 */
[----:B------:R-:W4:Y:S02]  /*7390*/  @!P0 SYNCS.PHASECHK.TRANS64 P0, [R0+URZ], R2 ;  /* 0x00000002000085a7 */ /* 0x000f2400080010ff */
[----:B----4-:R-:W-:Y:S05]  /*73a0*/  @!P0 BRA `(.L_x_137) ;  /* 0xfffffffc00f08947 */ /* 0x010fea000383ffff */
[----:B------:R-:W-:Y:S05]  /*73b0*/  BRA `(.L_x_138) ;  /* 0xffffffc0009c7947 */ /* 0x000fea000383ffff */
.L_x_62:
[----:B------:R-:W-:-:S07]  /*73c0*/  MOV R0, UR6 ;  /* 0x0000000600007c02 */ /* 0x000fce0008000f00 */
.L_x_139:
[----:B-1----:R1:W2:Y:S02]  /*73d0*/  SYNCS.PHASECHK.TRANS64.TRYWAIT P0, [R0+URZ], R3 ;  /* 0x00000003000075a7 */ /* 0x0022a400080011ff */
[----:B--2---:R-:W-:Y:S05]  /*73e0*/  @!P0 NANOSLEEP.SYNCS 0x989680 ;  /* 0x009896800000895d */ /* 0x004fea0003900000 */
[----:B------:R-:W2:Y:S02]  /*73f0*/  @!P0 SYNCS.PHASECHK.TRANS64 P0, [R0+URZ], R3 ;  /* 0x00000003000085a7 */ /* 0x000ea400080010ff */
[----:B--2---:R-:W-:Y:S05]  /*7400*/  @!P0 BRA `(.L_x_139) ;  /* 0xfffffffc00f08947 */ /* 0x004fea000383ffff */
[----:B------:R-:W-:Y:S05]  /*7410*/  BRA `(.L_x_140) ;  /* 0xffffffc000a87947 */ /* 0x000fea000383ffff */
.L_x_63:
[----:B------:R-:W-:-:S07]  /*7420*/  MOV R0, UR6 ;  /* 0x0000000600007c02 */ /* 0x000fce0008000f00 */
.L_x_141:
[----:B-1----:R1:W2:Y:S02]  /*7430*/  SYNCS.PHASECHK.TRANS64.TRYWAIT P0, [R0+URZ], R3 ;  /* 0x00000003000075a7 */ /* 0x0022a400080011ff */
[----:B--2---:R-:W-:Y:S05]  /*7440*/  @!P0 NANOSLEEP.SYNCS 0x989680 ;  /* 0x009896800000895d */ /* 0x004fea0003900000 */
[----:B------:R-:W2:Y:S02]  /*7450*/  @!P0 SYNCS.PHASECHK.TRANS64 P0, [R0+URZ], R3 ;  /* 0x00000003000085a7 */ /* 0x000ea400080010ff */
[----:B--2---:R-:W-:Y:S05]  /*7460*/  @!P0 BRA `(.L_x_141) ;  /* 0xfffffffc00f08947 */ /* 0x004fea000383ffff */
[----:B------:R-:W-:Y:S05]  /*7470*/  BRA `(.L_x_142) ;  /* 0xffffffc000b47947 */ /* 0x000fea000383ffff */
.L_x_64:
[----:B-1----:R-:W-:-:S07]  /*7480*/  MOV R0, UR7 ;  /* 0x0000000700007c02 */ /* 0x002fce0008000f00 */
.L_x_143:
[----:B-1----:R1:W2:Y:S02]  /*7490*/  SYNCS.PHASECHK.TRANS64.TRYWAIT P0, [R0+URZ], R2 ;  /* 0x00000002000075a7 */ /* 0x0022a400080011ff */
[----:B--2---:R-:W-:Y:S05]  /*74a0*/  @!P0 NANOSLEEP.SYNCS 0x989680 ;  /* 0x009896800000895d */ /* 0x004fea0003900000 */
[----:B------:R-:W2:Y:S02]  /*74b0*/  @!P0 SYNCS.PHASECHK.TRANS64 P0, [R0+URZ], R2 ;  /* 0x00000002000085a7 */ /* 0x000ea400080010ff */
[----:B--2---:R-:W-:Y:S05]  /*74c0*/  @!P0 BRA `(.L_x_143) ;  /* 0xfffffffc00f08947 */ /* 0x004fea000383ffff */
[----:B------:R-:W-:Y:S05]  /*74d0*/  BRA `(.L_x_144) ;  /* 0xffffffc000c07947 */ /* 0x000fea000383ffff */
.L_x_69:
[----:B--2---:R2:W3:Y:S02]  /*74e0*/  SYNCS.PHASECHK.TRANS64.TRYWAIT P0, [R0+URZ+0x90], R2 ;  /* 0x00009002000075a7 */ /* 0x0044e400080011ff */
[----:B---3--:R-:W-:Y:S05]  /*74f0*/  @!P0 NANOSLEEP.SYNCS 0x989680 ;  /* 0x009896800000895d */ /* 0x008fea0003900000 */
[----:B------:R-:W3:Y:S02]  /*7500*/  @!P0 SYNCS.PHASECHK.TRANS64 P0, [R0+URZ+0x90], R2 ;  /* 0x00009002000085a7 */ /* 0x000ee400080010ff */
[----:B---3--:R-:W-:Y:S05]  /*7510*/  @!P0 BRA `(.L_x_69) ;  /* 0xfffffffc00f08947 */ /* 0x008fea000383ffff */
[----:B------:R-:W-:Y:S05]  /*7520*/  BRA `(.L_x_145) ;  /* 0xffffffc400b87947 */ /* 0x000fea000383ffff */
.L_x_72:
[----:B------:R-:W-:Y:S07]  /*7530*/  MOV R0, UR7 ;  /* 0x0000000700007c02 */ /* 0x000fee0008000f00 */
.L_x_146:
[----:B--2---:R2:W3:Y:S02]  /*7540*/  SYNCS.PHASECHK.TRANS64.TRYWAIT P0, [R0+URZ+0x88], R2 ;  /* 0x00008802000075a7 */ /* 0x0044e400080011ff */
[----:B---3--:R-:W-:Y:S05]  /*7550*/  @!P0 NANOSLEEP.SYNCS 0x989680 ;  /* 0x009896800000895d */ /* 0x008fea0003900000 */
[----:B------:R-:W3:Y:S02]  /*7560*/  @!P0 SYNCS.PHASECHK.TRANS64 P0, [R0+URZ+0x88], R2 ;  /* 0x00008802000085a7 */ /* 0x000ee400080010ff */
[----:B---3--:R-:W-:Y:S05]  /*7570*/  @!P0 BRA `(.L_x_146) ;  /* 0xfffffffc00f08947 */ /* 0x008fea000383ffff */
[----:B------:R-:W-:Y:S05]  /*7580*/  BRA `(.L_x_71) ;  /* 0xffffffc800987947 */ /* 0x000fea000383ffff */
.L_x_75:
[----:B------:R-:W-:Y:S07]  /*7590*/  MOV R0, UR15 ;  /* 0x0000000f00007c02 */ /* 0x000fee0008000f00 */
.L_x_147:
[----:B-1----:R1:W2:Y:S02]  /*75a0*/  SYNCS.PHASECHK.TRANS64.TRYWAIT P0, [R0+URZ+0x68], R9 ;  /* 0x00006809000075a7 */ /* 0x0022a400080011ff */
[----:B--2---:R-:W-:Y:S05]  /*75b0*/  @!P0 NANOSLEEP.SYNCS 0x989680 ;  /* 0x009896800000895d */ /* 0x004fea0003900000 */
[----:B------:R-:W2:Y:S02]  /*75c0*/  @!P0 SYNCS.PHASECHK.TRANS64 P0, [R0+URZ+0x68], R9 ;  /* 0x00006809000085a7 */ /* 0x000ea400080010ff */
[----:B--2---:R-:W-:Y:S05]  /*75d0*/  @!P0 BRA `(.L_x_147) ;  /* 0xfffffffc00f08947 */ /* 0x004fea000383ffff */
[----:B------:R-:W-:Y:S05]  /*75e0*/  BRA `(.L_x_148) ;  /* 0xffffffcc00107947 */ /* 0x000fea000383ffff */
.L_x_76:
[----:B------:R-:W-:Y:S07]  /*75f0*/  MOV R0, UR13 ;  /* 0x0000000d00007c02 */ /* 0x000fee0008000f00 */
.L_x_149:
[----:B-1----:R1:W2:Y:S02]  /*7600*/  SYNCS.PHASECHK.TRANS64.TRYWAIT P0, [R0+URZ+0x68], R20 ;  /* 0x00006814000075a7 */ /* 0x0022a400080011ff */
[----:B--2---:R-:W-:Y:S05]  /*7610*/  @!P0 NANOSLEEP.SYNCS 0x989680 ;  /* 0x009896800000895d */ /* 0x004fea0003900000 */
[----:B------:R-:W2:Y:S02]  /*7620*/  @!P0 SYNCS.PHASECHK.TRANS64 P0, [R0+URZ+0x68], R20 ;  /* 0x00006814000085a7 */ /* 0x000ea400080010ff */
[----:B--2---:R-:W-:Y:S05]  /*7630*/  @!P0 BRA `(.L_x_149) ;  /* 0xfffffffc00f08947 */ /* 0x004fea000383ffff */
[----:B------:R-:W-:Y:S05]  /*7640*/  BRA `(.L_x_150) ;  /* 0xffffffcc00b07947 */ /* 0x000fea000383ffff */
.L_x_78:
[----:B------:R-:W-:-:S07]  /*7650*/  MOV R0, UR4 ;  /* 0x0000000400007c02 */ /* 0x000fce0008000f00 */
.L_x_151:
[----:B-1----:R1:W3:Y:S02]  /*7660*/  SYNCS.PHASECHK.TRANS64.TRYWAIT P0, [R0+URZ], R2 ;  /* 0x00000002000075a7 */ /* 0x0022e400080011ff */
[----:B---3--:R-:W-:Y:S05]  /*7670*/  @!P0 NANOSLEEP.SYNCS 0x989680 ;  /* 0x009896800000895d */ /* 0x008fea0003900000 */
[----:B------:R-:W3:Y:S02]  /*7680*/  @!P0 SYNCS.PHASECHK.TRANS64 P0, [R0+URZ], R2 ;  /* 0x00000002000085a7 */ /* 0x000ee400080010ff */
[----:B---3--:R-:W-:Y:S05]  /*7690*/  @!P0 BRA `(.L_x_151) ;  /* 0xfffffffc00f08947 */ /* 0x008fea000383ffff */
[----:B------:R-:W-:Y:S05]  /*76a0*/  BRA `(.L_x_152) ;  /* 0xffffffd0003c7947 */ /* 0x000fea000383ffff */
.L_x_79:
[----:B------:R-:W-:-:S07]  /*76b0*/  MOV R0, UR4 ;  /* 0x0000000400007c02 */ /* 0x000fce0008000f00 */
.L_x_153:
[----:B-1----:R1:W3:Y:S02]  /*76c0*/  SYNCS.PHASECHK.TRANS64.TRYWAIT P0, [R0+URZ], R2 ;  /* 0x00000002000075a7 */ /* 0x0022e400080011ff */
[----:B---3--:R-:W-:Y:S05]  /*76d0*/  @!P0 NANOSLEEP.SYNCS 0x989680 ;  /* 0x009896800000895d */ /* 0x008fea0003900000 */
[----:B------:R-:W3:Y:S02]  /*76e0*/  @!P0 SYNCS.PHASECHK.TRANS64 P0, [R0+URZ], R2 ;  /* 0x00000002000085a7 */ /* 0x000ee400080010ff */
[----:B---3--:R-:W-:Y:S05]  /*76f0*/  @!P0 BRA `(.L_x_153) ;  /* 0xfffffffc00f08947 */ /* 0x008fea000383ffff */
[----:B------:R-:W-:Y:S05]  /*7700*/  BRA `(.L_x_154) ;  /* 0xffffffd000487947 */ /* 0x000fea000383ffff */
.L_x_81:
[----:B--2---:R2:W4:Y:S02]  /*7710*/  SYNCS.PHASECHK.TRANS64.TRYWAIT P0, [R0+URZ+0x90], R2 ;  /* 0x00009002000075a7 */ /* 0x00452400080011ff */
[----:B----4-:R-:W-:Y:S05]  /*7720*/  @!P0 NANOSLEEP.SYNCS 0x989680 ;  /* 0x009896800000895d */ /* 0x010fea0003900000 */
[----:B------:R-:W4:Y:S02]  /*7730*/  @!P0 SYNCS.PHASECHK.TRANS64 P0, [R0+URZ+0x90], R2 ;  /* 0x00009002000085a7 */ /* 0x000f2400080010ff */
[----:B----4-:R-:W-:Y:S05]  /*7740*/  @!P0 BRA `(.L_x_81) ;  /* 0xfffffffc00f08947 */ /* 0x010fea000383ffff */
[----:B------:R-:W-:Y:S05]  /*7750*/  BRA `(.L_x_155) ;  /* 0xffffffd400387947 */ /* 0x000fea000383ffff */
.L_x_91:
[----:B-1----:R1:W3:Y:S02]  /*7760*/  SYNCS.PHASECHK.TRANS64.TRYWAIT P1, [R2+URZ+0x50], R4 ;  /* 0x00005004020075a7 */ /* 0x0022e400080211ff */
[----:B---3--:R-:W-:Y:S05]  /*7770*/  @!P1 NANOSLEEP.SYNCS 0x989680 ;  /* 0x009896800000995d */ /* 0x008fea0003900000 */
[----:B------:R-:W3:Y:S02]  /*7780*/  @!P1 SYNCS.PHASECHK.TRANS64 P1, [R2+URZ+0x50], R4 ;  /* 0x00005004020095a7 */ /* 0x000ee400080210ff */
[----:B---3--:R-:W-:Y:S05]  /*7790*/  @!P1 BRA `(.L_x_91) ;  /* 0xfffffffc00f09947 */ /* 0x008fea000383ffff */
[----:B------:R-:W-:Y:S05]  /*77a0*/  BRA `(.L_x_90) ;  /* 0xffffffe000387947 */ /* 0x000fea000383ffff */
.L_x_93:
[----:B-1----:R1:W2:Y:S02]  /*77b0*/  SYNCS.PHASECHK.TRANS64.TRYWAIT P0, [R44+URZ+0xb0], R3 ;  /* 0x0000b0032c0075a7 */ /* 0x0022a400080011ff */
[----:B--2---:R-:W-:Y:S05]  /*77c0*/  @!P0 NANOSLEEP.SYNCS 0x989680 ;  /* 0x009896800000895d */ /* 0x004fea0003900000 */
[----:B------:R-:W2:Y:S02]  /*77d0*/  @!P0 SYNCS.PHASECHK.TRANS64 P0, [R44+URZ+0xb0], R3 ;  /* 0x0000b0032c0085a7 */ /* 0x000ea400080010ff */
[----:B--2---:R-:W-:Y:S05]  /*77e0*/  @!P0 BRA `(.L_x_93) ;  /* 0xfffffffc00f08947 */ /* 0x004fea000383ffff */
[----:B------:R-:W-:Y:S05]  /*77f0*/  BRA `(.L_x_92) ;  /* 0xffffffe000887947 */ /* 0x000fea000383ffff */
.L_x_104:
[----:B-1----:R1:W2:Y:S02]  /*7800*/  SYNCS.PHASECHK.TRANS64.TRYWAIT P0, [R2+URZ+0x50], R45 ;  /* 0x0000502d020075a7 */ /* 0x0022a400080011ff */
[----:B--2---:R-:W-:Y:S05]  /*7810*/  @!P0 NANOSLEEP.SYNCS 0x989680 ;  /* 0x009896800000895d */ /* 0x004fea0003900000 */
[----:B------:R-:W2:Y:S02]  /*7820*/  @!P0 SYNCS.PHASECHK.TRANS64 P0, [R2+URZ+0x50], R45 ;  /* 0x0000502d020085a7 */ /* 0x000ea400080010ff */
[----:B--2---:R-:W-:Y:S05]  /*7830*/  @!P0 BRA `(.L_x_104) ;  /* 0xfffffffc00f08947 */ /* 0x004fea000383ffff */
[----:B------:R-:W-:Y:S05]  /*7840*/  BRA `(.L_x_103) ;  /* 0xffffffe800987947 */ /* 0x000fea000383ffff */
        .weak           $__internal_0_$__cuda_sm10x_tcgen05_guardrail_trap_col_being_dealloced_not_returned_by_alloc
        .type           $__internal_0_$__cuda_sm10x_tcgen05_guardrail_trap_col_being_dealloced_not_returned_by_alloc,@function
        .size           $__internal_0_$__cuda_sm10x_tcgen05_guardrail_trap_col_being_dealloced_not_returned_by_alloc,($__internal_1_$__cuda_sm10x_tcgen05_guardrail_trap_phase_invalid_during_alloc - $__internal_0_$__cuda_sm10x_tcgen05_guardrail_trap_col_being_dealloced_not_returned_by_alloc)
$__internal_0_$__cuda_sm10x_tcgen05_guardrail_trap_col_being_dealloced_not_returned_by_alloc:
[----:B------:R-:W-:Y:S05]  /*7850*/  BPT.TRAP 0x1 ;  /* 0x000000040000795c */ /* 0x000fea0000300000 */
[----:B------:R-:W-:-:S04]  /*7860*/  HFMA2 R3, -RZ, RZ, 0, 0 ;  /* 0x00000000ff037431 */ /* 0x000fc800000001ff */
[----:B------:R-:W-:Y:S05]  /*7870*/  RET.REL.NODEC R2 `(_ZN7cutlass13device_kernelINS_4gemm6kernel13GemmUniversalIN4cute5tupleIJiiiiEEENS1_10collective13CollectiveMmaINS1_35MainloopSm100TmaUmmaWarpSpecializedILi5ELi2ELi4ENS5_IJNS4_1CILi1EEESB_SB_EEEEENS5_IJNSA_ILi64EEESE_SE_EEENS_6half_tENS5_IJlSB_lEEESG_SH_NS4_8TiledMMAINS4_8MMA_AtomIJNS4_20SM100_MMA_F16BF16_SSISG_SG_fLi64ELi64ELNS4_4UMMA5MajorE0ELSM_0ELNSL_7ScaleInE0ELSN_0EEEEEENS4_6LayoutISC_NS5_IJNSA_ILi0EEESR_SR_EEEEENS5_IJNS4_10UnderscoreESU_SU_EEEEENS4_13SM90_TMA_LOADENS4_14ComposedLayoutINS4_7SwizzleILi3ELi4ELi3EEENS4_18smem_ptr_flag_bitsILi16EEENSQ_INS5_IJNSA_ILi8EEESE_EEENS5_IJSE_SB_EEEEEEEvNS4_8identityESX_S17_vS18_EENS_8epilogue10collective18CollectiveEpilogueINS1A_23Sm100TmaWarpSpecializedILi3ELi2ELi16ELb1ELb0EEEJSF_NS5_IJNSQ_ISE_SB_EENSQ_INSA_ILi32EEESB_EEEEESG_SH_SG_SH_NS1A_6fusion15FusionCallbacksIS1E_NS1J_17LinearCombinationISG_fSG_fLNS_15FloatRoundStyleE2EEESF_S1I_JEEENS4_5SM1004TMEM4LOAD26SM100_TMEM_LOAD_16dp256b4xESX_NSY_INSZ_ILi2ELi4ELi3EEES12_NSQ_INS5_IJS13_S1G_EEENS5_IJS1G_SB_EEEEEEENS4_17SM75_U32x4_LDSM_NENS4_14SM90_TMA_STOREES1X_NS4_17SM90_U32x4_STSM_NENS4_39AutoVectorizingCopyWithAssumedAlignmentILi128EEEEEEvvEEEEvNT_6ParamsE) ;  /* 0xffffff8402e07950 */ /* 0x000fea0003c3ffff */
        .weak           $__internal_1_$__cuda_sm10x_tcgen05_guardrail_trap_phase_invalid_during_alloc
        .type           $__internal_1_$__cuda_sm10x_tcgen05_guardrail_trap_phase_invalid_during_alloc,@function
        .size           $__internal_1_$__cuda_sm10x_tcgen05_guardrail_trap_phase_invalid_during_alloc,($__internal_2_$__cuda_sm10x_tcgen05_guardrail_trap_unallocated_columns_being_dealloced - $__internal_1_$__cuda_sm10x_tcgen05_guardrail_trap_phase_invalid_during_alloc)
$__internal_1_$__cuda_sm10x_tcgen05_guardrail_trap_phase_invalid_during_alloc:
[----:B------:R-:W-:Y:S05]  /*7880*/  BPT.TRAP 0x1 ;  /* 0x000000040000795c */ /* 0x000fea0000300000 */
[----:B------:R-:W-:-:S04]  /*7890*/  MOV R3, 0x0 ;  /* 0x0000000000037802 */ /* 0x000fc80000000f00 */
[----:B------:R-:W-:Y:S05]  /*78a0*/  RET.REL.NODEC R2 `(_ZN7cutlass13device_kernelINS_4gemm6kernel13GemmUniversalIN4cute5tupleIJiiiiEEENS1_10collective13CollectiveMmaINS1_35MainloopSm100TmaUmmaWarpSpecializedILi5ELi2ELi4ENS5_IJNS4_1CILi1EEESB_SB_EEEEENS5_IJNSA_ILi64EEESE_SE_EEENS_6half_tENS5_IJlSB_lEEESG_SH_NS4_8TiledMMAINS4_8MMA_AtomIJNS4_20SM100_MMA_F16BF16_SSISG_SG_fLi64ELi64ELNS4_4UMMA5MajorE0ELSM_0ELNSL_7ScaleInE0ELSN_0EEEEEENS4_6LayoutISC_NS5_IJNSA_ILi0EEESR_SR_EEEEENS5_IJNS4_10UnderscoreESU_SU_EEEEENS4_13SM90_TMA_LOADENS4_14ComposedLayoutINS4_7SwizzleILi3ELi4ELi3EEENS4_18smem_ptr_flag_bitsILi16EEENSQ_INS5_IJNSA_ILi8EEESE_EEENS5_IJSE_SB_EEEEEEEvNS4_8identityESX_S17_vS18_EENS_8epilogue10collective18CollectiveEpilogueINS1A_23Sm100TmaWarpSpecializedILi3ELi2ELi16ELb1ELb0EEEJSF_NS5_IJNSQ_ISE_SB_EENSQ_INSA_ILi32EEESB_EEEEESG_SH_SG_SH_NS1A_6fusion15FusionCallbacksIS1E_NS1J_17LinearCombinationISG_fSG_fLNS_15FloatRoundStyleE2EEESF_S1I_JEEENS4_5SM1004TMEM4LOAD26SM100_TMEM_LOAD_16dp256b4xESX_NSY_INSZ_ILi2ELi4ELi3EEES12_NSQ_INS5_IJS13_S1G_EEENS5_IJS1G_SB_EEEEEEENS4_17SM75_U32x4_LDSM_NENS4_14SM90_TMA_STOREES1X_NS4_17SM90_U32x4_STSM_NENS4_39AutoVectorizingCopyWithAssumedAlignmentILi128EEEEEEvvEEEEvNT_6ParamsE) ;  /* 0xffffff8402d47950 */ /* 0x000fea0003c3ffff */
        .weak           $__internal_2_$__cuda_sm10x_tcgen05_guardrail_trap_unallocated_columns_being_dealloced
        .type           $__internal_2_$__cuda_sm10x_tcgen05_guardrail_trap_unallocated_columns_being_dealloced,@function
        .size           $__internal_2_$__cuda_sm10x_tcgen05_guardrail_trap_unallocated_columns_being_dealloced,(.L_x_157 - $__internal_2_$__cuda_sm10x_tcgen05_guardrail_trap_unallocated_columns_being_dealloced)
$__internal_2_$__cuda_sm10x_tcgen05_guardrail_trap_unallocated_columns_being_dealloced:
[----:B------:R-:W-:Y:S05]  /*78b0*/  BPT.TRAP 0x1 ;  /* 0x000000040000795c */ /* 0x000fea0000300000 */
[----:B------:R-:W-:-:S04]  /*78c0*/  HFMA2 R3, -RZ, RZ, 0, 0 ;  /* 0x00000000ff037431 */ /* 0x000fc800000001ff */
[----:B------:R-:W-:Y:S05]  /*78d0*/  RET.REL.NODEC R2 `(_ZN7cutlass13device_kernelINS_4gemm6kernel13GemmUniversalIN4cute5tupleIJiiiiEEENS1_10collective13CollectiveMmaINS1_35MainloopSm100TmaUmmaWarpSpecializedILi5ELi2ELi4ENS5_IJNS4_1CILi1EEESB_SB_EEEEENS5_IJNSA_ILi64EEESE_SE_EEENS_6half_tENS5_IJlSB_lEEESG_SH_NS4_8TiledMMAINS4_8MMA_AtomIJNS4_20SM100_MMA_F16BF16_SSISG_SG_fLi64ELi64ELNS4_4UMMA5MajorE0ELSM_0ELNSL_7ScaleInE0ELSN_0EEEEEENS4_6LayoutISC_NS5_IJNSA_ILi0EEESR_SR_EEEEENS5_IJNS4_10UnderscoreESU_SU_EEEEENS4_13SM90_TMA_LOADENS4_14ComposedLayoutINS4_7SwizzleILi3ELi4ELi3EEENS4_18smem_ptr_flag_bitsILi16EEENSQ_INS5_IJNSA_ILi8EEESE_EEENS5_IJSE_SB_EEEEEEEvNS4_8identityESX_S17_vS18_EENS_8epilogue10collective18CollectiveEpilogueINS1A_23Sm100TmaWarpSpecializedILi3ELi2ELi16ELb1ELb0EEEJSF_NS5_IJNSQ_ISE_SB_EENSQ_INSA_ILi32EEESB_EEEEESG_SH_SG_SH_NS1A_6fusion15FusionCallbacksIS1E_NS1J_17LinearCombinationISG_fSG_fLNS_15FloatRoundStyleE2EEESF_S1I_JEEENS4_5SM1004TMEM4LOAD26SM100_TMEM_LOAD_16dp256b4xESX_NSY_INSZ_ILi2ELi4ELi3EEES12_NSQ_INS5_IJS13_S1G_EEENS5_IJS1G_SB_EEEEEEENS4_17SM75_U32x4_LDSM_NENS4_14SM90_TMA_STOREES1X_NS4_17SM90_U32x4_STSM_NENS4_39AutoVectorizingCopyWithAssumedAlignmentILi128EEEEEEvvEEEEvNT_6ParamsE) ;  /* 0xffffff8402c87950 */ /* 0x000fea0003c3ffff */
.L_x_156:
[----:B------:R-:W-:-:S00]  /*78e0*/  BRA `(.L_x_156) ;  /* 0xfffffffc00fc7947 */ /* 0x000fc0000383ffff */
[----:B------:R-:W-:-:S00]  /*78f0*/  NOP ;  /* 0x0000000000007918 */ /* 0x000fc00000000000 */
        /* <DEDUP_REMOVED lines=8> */
.L_x_157:


//--------------------- .nv.global.init           --------------------------
	.section	.nv.global.init,"aw",@progbits
.nv.global.init:
	.type		$str$27,@object
	.size		$str$27,($str$28 - $str$27)
$str$27:
        /*0000*/ 	.byte	0x28, 0x61, 0x64, 0x64, 0x72, 0x65, 0x73, 0x73, 0x20, 0x26, 0x20, 0x6d, 0x61, 0x73, 0x6b, 0x29
        /*0010*/ 	.byte	0x20, 0x3d, 0x3d, 0x20, 0x30, 0x00
	.type		$str$28,@object
	.size		$str$28,($str$26 - $str$28)
$str$28:
        /*0016*/ 	.byte	0x2f, 0x74, 0x6d, 0x70, 0x2f, 0x63, 0x75, 0x74, 0x6c, 0x61, 0x73, 0x73, 0x5f, 0x73, 0x77, 0x65
        /*0026*/ 	.byte	0x65, 0x70, 0x5f, 0x73, 0x72, 0x63, 0x2f, 0x69, 0x6e, 0x63, 0x6c, 0x75, 0x64, 0x65, 0x2f, 0x63
        /*0036*/ 	.byte	0x75, 0x74, 0x65, 0x2f, 0x70, 0x6f, 0x69, 0x6e, 0x74, 0x65, 0x72, 0x5f, 0x66, 0x6c, 0x61, 0x67
        /*0046*/ 	.byte	0x67, 0x65, 0x64, 0x2e, 0x68, 0x70, 0x70, 0x00
	.type		$str$26,@object
	.size		$str$26,($str$25 - $str$26)
$str$26:
        /*004e*/ 	.byte	0x2f, 0x74, 0x6d, 0x70, 0x2f, 0x63, 0x75, 0x74, 0x6c, 0x61, 0x73, 0x73, 0x5f, 0x73, 0x77, 0x65
        /*005e*/ 	.byte	0x65, 0x70, 0x5f, 0x73, 0x72, 0x63, 0x2f, 0x69, 0x6e, 0x63, 0x6c, 0x75, 0x64, 0x65, 0x2f, 0x63
        /*006e*/ 	.byte	0x75, 0x74, 0x65, 0x2f, 0x61, 0x74, 0x6f, 0x6d, 0x2f, 0x63, 0x6f, 0x70, 0x79, 0x5f, 0x74, 0x72
        /*007e*/ 	.byte	0x61, 0x69, 0x74, 0x73, 0x5f, 0x73, 0x6d, 0x31, 0x30, 0x30, 0x2e, 0x68, 0x70, 0x70, 0x00
	.type		$str$25,@object
	.size		$str$25,(__unnamed_1 - $str$25)
$str$25:
        /*008d*/ 	.byte	0x28, 0x28, 0x75, 0x69, 0x6e, 0x74, 0x33, 0x32, 0x5f, 0x74, 0x28, 0x74, 0x68, 0x72, 0x65, 0x61
        /*009d*/ 	.byte	0x64, 0x49, 0x64, 0x78, 0x2e, 0x78, 0x29, 0x20, 0x2f, 0x20, 0x33, 0x32, 0x29, 0x20, 0x25, 0x20
        /*00ad*/ 	.byte	0x34, 0x29, 0x20, 0x3d, 0x3d, 0x20, 0x28, 0x28, 0x28, 0x74, 0x6d, 0x65, 0x6d, 0x5f, 0x61, 0x64
        /*00bd*/ 	.byte	0x64, 0x72, 0x20, 0x3e, 0x3e, 0x20, 0x31, 0x36, 0x29, 0x20, 0x2f, 0x20, 0x33, 0x32, 0x29, 0x20
        /*00cd*/ 	.byte	0x25, 0x20, 0x34, 0x29, 0x00
	.type		__unnamed_1,@object
	.size		__unnamed_1,(__unnamed_2 - __unnamed_1)
__unnamed_1:
        /*00d2*/ 	.byte	0x61, 0x75, 0x74, 0x6f, 0x20, 0x63, 0x75, 0x74, 0x65, 0x3a, 0x3a, 0x61, 0x73, 0x5f, 0x70, 0x6f
        /* <DEDUP_REMOVED lines=24> */
        /*0262*/ 	.byte	0x3e, 0x3e, 0x3e, 0x5d, 0x00
	.type		__unnamed_2,@object
	.size		__unnamed_2,(.L_2 - __unnamed_2)
__unnamed_2:
        /* <DEDUP_REMOVED lines=46> */
.L_2:


//--------------------- .nv.shared._ZN7cutlass13device_kernelINS_4gemm6kernel13GemmUniversalIN4cute5tupleIJiiiiEEENS1_10collective13CollectiveMmaINS1_35MainloopSm100TmaUmmaWarpSpecializedILi5ELi2ELi4ENS5_IJNS4_1CILi1EEESB_SB_EEEEENS5_IJNSA_ILi64EEESE_SE_EEENS_6half_tENS5_IJlSB_lEEESG_SH_NS4_8TiledMMAINS4_8MMA_AtomIJNS4_20SM100_MMA_F16BF16_SSISG_SG_fLi64ELi64ELNS4_4UMMA5MajorE0ELSM_0ELNSL_7ScaleInE0ELSN_0EEEEEENS4_6LayoutISC_NS5_IJNSA_ILi0EEESR_SR_EEEEENS5_IJNS4_10UnderscoreESU_SU_EEEEENS4_13SM90_TMA_LOADENS4_14ComposedLayoutINS4_7SwizzleILi3ELi4ELi3EEENS4_18smem_ptr_flag_bitsILi16EEENSQ_INS5_IJNSA_ILi8EEESE_EEENS5_IJSE_SB_EEEEEEEvNS4_8identityESX_S17_vS18_EENS_8epilogue10collective18CollectiveEpilogueINS1A_23Sm100TmaWarpSpecializedILi3ELi2ELi16ELb1ELb0EEEJSF_NS5_IJNSQ_ISE_SB_EENSQ_INSA_ILi32EEESB_EEEEESG_SH_SG_SH_NS1A_6fusion15FusionCallbacksIS1E_NS1J_17LinearCombinationISG_fSG_fLNS_15FloatRoundStyleE2EEESF_S1I_JEEENS4_5SM1004TMEM4LOAD26SM100_TMEM_LOAD_16dp256b4xESX_NSY_INSZ_ILi2ELi4ELi3EEES12_NSQ_INS5_IJS13_S1G_EEENS5_IJS1G_SB_EEEEEEENS4_17SM75_U32x4_LDSM_NENS4_14SM90_TMA_STOREES1X_NS4_17SM90_U32x4_STSM_NENS4_39AutoVectorizingCopyWithAssumedAlignmentILi128EEEEEEvvEEEEvNT_6ParamsE --------------------------
	.section	.nv.shared._ZN7cutlass13device_kernelINS_4gemm6kernel13GemmUniversalIN4cute5tupleIJiiiiEEENS1_10collective13CollectiveMmaINS1_35MainloopSm100TmaUmmaWarpSpecializedILi5ELi2ELi4ENS5_IJNS4_1CILi1EEESB_SB_EEEEENS5_IJNSA_ILi64EEESE_SE_EEENS_6half_tENS5_IJlSB_lEEESG_SH_NS4_8TiledMMAINS4_8MMA_AtomIJNS4_20SM100_MMA_F16BF16_SSISG_SG_fLi64ELi64ELNS4_4UMMA5MajorE0ELSM_0ELNSL_7ScaleInE0ELSN_0EEEEEENS4_6LayoutISC_NS5_IJNSA_ILi0EEESR_SR_EEEEENS5_IJNS4_10UnderscoreESU_SU_EEEEENS4_13SM90_TMA_LOADENS4_14ComposedLayoutINS4_7SwizzleILi3ELi4ELi3EEENS4_18smem_ptr_flag_bitsILi16EEENSQ_INS5_IJNSA_ILi8EEESE_EEENS5_IJSE_SB_EEEEEEEvNS4_8identityESX_S17_vS18_EENS_8epilogue10collective18CollectiveEpilogueINS1A_23Sm100TmaWarpSpecializedILi3ELi2ELi16ELb1ELb0EEEJSF_NS5_IJNSQ_ISE_SB_EENSQ_INSA_ILi32EEESB_EEEEESG_SH_SG_SH_NS1A_6fusion15FusionCallbacksIS1E_NS1J_17LinearCombinationISG_fSG_fLNS_15FloatRoundStyleE2EEESF_S1I_JEEENS4_5SM1004TMEM4LOAD26SM100_TMEM_LOAD_16dp256b4xESX_NSY_INSZ_ILi2ELi4ELi3EEES12_NSQ_INS5_IJS13_S1G_EEENS5_IJS1G_SB_EEEEEEENS4_17SM75_U32x4_LDSM_NENS4_14SM90_TMA_STOREES1X_NS4_17SM90_U32x4_STSM_NENS4_39AutoVectorizingCopyWithAssumedAlignmentILi128EEEEEEvvEEEEvNT_6ParamsE,"aw",@nobits
	.sectionflags	@""
	.align	16
	.zero		1024


//--------------------- .nv.shared.reserved.0     --------------------------
	.section	.nv.shared.reserved.0,"aw",@nobits
	.weak		__nv_reservedSMEM_offset_0_alias
	.size		__nv_reservedSMEM_offset_0_alias, 0, 64
	.other		__nv_reservedSMEM_offset_0_alias,@"STO_CUDA_RESERVED_SHARED STV_DEFAULT"
__nv_reservedSMEM_offset_0_alias:
	.zero		0
.nv.shared.reserved.0:
	.zero		64
	.weak		__nv_reservedSMEM_tcgen05_partition
	.type		__nv_reservedSMEM_tcgen05_partition,@object
	.size		__nv_reservedSMEM_tcgen05_partition,(.L_0 - __nv_reservedSMEM_tcgen05_partition)
__nv_reservedSMEM_tcgen05_partition:
	.zero		32
.L_0:


//--------------------- .nv.global                --------------------------
	.section	.nv.global,"aw",@nobits
.nv.global:
	.type		_ZN40_INTERNAL_f59e3cce_4_k_cu_fdbeea7c_240614cute1_E,@object
	.size		_ZN40_INTERNAL_f59e3cce_4_k_cu_fdbeea7c_240614cute1_E,(_ZN40_INTERNAL_f59e3cce_4_k_cu_fdbeea7c_240614cuda3std3__45__cpo6cbeginE - _ZN40_INTERNAL_f59e3cce_4_k_cu_fdbeea7c_240614cute1_E)
_ZN40_INTERNAL_f59e3cce_4_k_cu_fdbeea7c_240614cute1_E:
	.zero		1
	.type		_ZN40_INTERNAL_f59e3cce_4_k_cu_fdbeea7c_240614cuda3std3__45__cpo6cbeginE,@object
	.size		_ZN40_INTERNAL_f59e3cce_4_k_cu_fdbeea7c_240614cuda3std3__45__cpo6cbeginE,(_ZN40_INTERNAL_f59e3cce_4_k_cu_fdbeea7c_240614cuda3std3__48in_placeE - _ZN40_INTERNAL_f59e3cce_4_k_cu_fdbeea7c_240614cuda3std3__45__cpo6cbeginE)
_ZN40_INTERNAL_f59e3cce_4_k_cu_fdbeea7c_240614cuda3std3__45__cpo6cbeginE:
	.zero		1
	.type		_ZN40_INTERNAL_f59e3cce_4_k_cu_fdbeea7c_240614cuda3std3__48in_placeE,@object
	.size		_ZN40_INTERNAL_f59e3cce_4_k_cu_fdbeea7c_240614cuda3std3__48in_placeE,(_ZN40_INTERNAL_f59e3cce_4_k_cu_fdbeea7c_240614cuda3std6ranges3__45__cpo9iter_moveE - _ZN40_INTERNAL_f59e3cce_4_k_cu_fdbeea7c_240614cuda3std3__48in_placeE)
_ZN40_INTERNAL_f59e3cce_4_k_cu_fdbeea7c_240614cuda3std3__48in_placeE:
	.zero		1
	.type		_ZN40_INTERNAL_f59e3cce_4_k_cu_fdbeea7c_240614cuda3std6ranges3__45__cpo9iter_moveE,@object
	.size		_ZN40_INTERNAL_f59e3cce_4_k_cu_fdbeea7c_240614cuda3std6ranges3__45__cpo9iter_moveE,(_ZN40_INTERNAL_f59e3cce_4_k_cu_fdbeea7c_240614cuda3std3__45__cpo5beginE - _ZN40_INTERNAL_f59e3cce_4_k_cu_fdbeea7c_240614cuda3std6ranges3__45__cpo9iter_moveE)
_ZN40_INTERNAL_f59e3cce_4_k_cu_fdbeea7c_240614cuda3std6ranges3__45__cpo9iter_moveE:
	.zero		1
	.type		_ZN40_INTERNAL_f59e3cce_4_k_cu_fdbeea7c_240614cuda3std3__45__cpo5beginE,@object
	.size		_ZN40_INTERNAL_f59e3cce_4_k_cu_fdbeea7c_240614cuda3std3__45__cpo5beginE,(_ZN40_INTERNAL_f59e3cce_4_k_cu_fdbeea7c_240614cuda3std3__442_GLOBAL__N__f59e3cce_4_k_cu_fdbeea7c_240616ignoreE - _ZN40_INTERNAL_f59e3cce_4_k_cu_fdbeea7c_240614cuda3std3__45__cpo5beginE)
_ZN40_INTERNAL_f59e3cce_4_k_cu_fdbeea7c_240614cuda3std3__45__cpo5beginE:
	.zero		1
	.type		_ZN40_INTERNAL_f59e3cce_4_k_cu_fdbeea7c_240614cuda3std3__442_GLOBAL__N__f59e3cce_4_k_cu_fdbeea7c_240616ignoreE,@object
	.size		_ZN40_INTERNAL_f59e3cce_4_k_cu_fdbeea7c_240614cuda3std3__442_GLOBAL__N__f59e3cce_4_k_cu_fdbeea7c_240616ignoreE,(_ZN40_INTERNAL_f59e3cce_4_k_cu_fdbeea7c_240614cute7productE - _ZN40_INTERNAL_f59e3cce_4_k_cu_fdbeea7c_240614cuda3std3__442_GLOBAL__N__f59e3cce_4_k_cu_fdbeea7c_240616ignoreE)
_ZN40_INTERNAL_f59e3cce_4_k_cu_fdbeea7c_240614cuda3std3__442_GLOBAL__N__f59e3cce_4_k_cu_fdbeea7c_240616ignoreE:
	.zero		1
	.type		_ZN40_INTERNAL_f59e3cce_4_k_cu_fdbeea7c_240614cute7productE,@object
	.size		_ZN40_INTERNAL_f59e3cce_4_k_cu_fdbeea7c_240614cute7productE,(_ZN40_INTERNAL_f59e3cce_4_k_cu_fdbeea7c_240614cuda3std3__45__cpo3endE - _ZN40_INTERNAL_f59e3cce_4_k_cu_fdbeea7c_240614cute7productE)
_ZN40_INTERNAL_f59e3cce_4_k_cu_fdbeea7c_240614cute7productE:
	.zero		1
	.type		_ZN40_INTERNAL_f59e3cce_4_k_cu_fdbeea7c_240614cuda3std3__45__cpo3endE,@object
	.size		_ZN40_INTERNAL_f59e3cce_4_k_cu_fdbeea7c_240614cuda3std3__45__cpo3endE,(_ZN40_INTERNAL_f59e3cce_4_k_cu_fdbeea7c_240614cuda3std3__419piecewise_constructE - _ZN40_INTERNAL_f59e3cce_4_k_cu_fdbeea7c_240614cuda3std3__45__cpo3endE)
_ZN40_INTERNAL_f59e3cce_4_k_cu_fdbeea7c_240614cuda3std3__45__cpo3endE:
	.zero		1
	.type		_ZN40_INTERNAL_f59e3cce_4_k_cu_fdbeea7c_240614cuda3std3__419piecewise_constructE,@object
	.size		_ZN40_INTERNAL_f59e3cce_4_k_cu_fdbeea7c_240614cuda3std3__419piecewise_constructE,(_ZN40_INTERNAL_f59e3cce_4_k_cu_fdbeea7c_240614cuda3std3__45__cpo4cendE - _ZN40_INTERNAL_f59e3cce_4_k_cu_fdbeea7c_240614cuda3std3__419piecewise_constructE)
_ZN40_INTERNAL_f59e3cce_4_k_cu_fdbeea7c_240614cuda3std3__419piecewise_constructE:
	.zero		1
	.type		_ZN40_INTERNAL_f59e3cce_4_k_cu_fdbeea7c_240614cuda3std3__45__cpo4cendE,@object
	.size		_ZN40_INTERNAL_f59e3cce_4_k_cu_fdbeea7c_240614cuda3std3__45__cpo4cendE,(_ZN40_INTERNAL_f59e3cce_4_k_cu_fdbeea7c_240614cuda3std6ranges3__45__cpo4swapE - _ZN40_INTERNAL_f59e3cce_4_k_cu_fdbeea7c_240614cuda3std3__45__cpo4cendE)
_ZN40_INTERNAL_f59e3cce_4_k_cu_fdbeea7c_240614cuda3std3__45__cpo4cendE:
	.zero		1
	.type		_ZN40_INTERNAL_f59e3cce_4_k_cu_fdbeea7c_240614cuda3std6ranges3__45__cpo4swapE,@object
	.size		_ZN40_INTERNAL_f59e3cce_4_k_cu_fdbeea7c_240614cuda3std6ranges3__45__cpo4swapE,(.L_10 - _ZN40_INTERNAL_f59e3cce_4_k_cu_fdbeea7c_240614cuda3std6ranges3__45__cpo4swapE)
_ZN40_INTERNAL_f59e3cce_4_k_cu_fdbeea7c_240614cuda3std6ranges3__45__cpo4swapE:
	.zero		1
.L_10:


//--------------------- .nv.constant0._ZN7cutlass13device_kernelINS_4gemm6kernel13GemmUniversalIN4cute5tupleIJiiiiEEENS1_10collective13CollectiveMmaINS1_35MainloopSm100TmaUmmaWarpSpecializedILi5ELi2ELi4ENS5_IJNS4_1CILi1EEESB_SB_EEEEENS5_IJNSA_ILi64EEESE_SE_EEENS_6half_tENS5_IJlSB_lEEESG_SH_NS4_8TiledMMAINS4_8MMA_AtomIJNS4_20SM100_MMA_F16BF16_SSISG_SG_fLi64ELi64ELNS4_4UMMA5MajorE0ELSM_0ELNSL_7ScaleInE0ELSN_0EEEEEENS4_6LayoutISC_NS5_IJNSA_ILi0EEESR_SR_EEEEENS5_IJNS4_10UnderscoreESU_SU_EEEEENS4_13SM90_TMA_LOADENS4_14ComposedLayoutINS4_7SwizzleILi3ELi4ELi3EEENS4_18smem_ptr_flag_bitsILi16EEENSQ_INS5_IJNSA_ILi8EEESE_EEENS5_IJSE_SB_EEEEEEEvNS4_8identityESX_S17_vS18_EENS_8epilogue10collective18CollectiveEpilogueINS1A_23Sm100TmaWarpSpecializedILi3ELi2ELi16ELb1ELb0EEEJSF_NS5_IJNSQ_ISE_SB_EENSQ_INSA_ILi32EEESB_EEEEESG_SH_SG_SH_NS1A_6fusion15FusionCallbacksIS1E_NS1J_17LinearCombinationISG_fSG_fLNS_15FloatRoundStyleE2EEESF_S1I_JEEENS4_5SM1004TMEM4LOAD26SM100_TMEM_LOAD_16dp256b4xESX_NSY_INSZ_ILi2ELi4ELi3EEES12_NSQ_INS5_IJS13_S1G_EEENS5_IJS1G_SB_EEEEEEENS4_17SM75_U32x4_LDSM_NENS4_14SM90_TMA_STOREES1X_NS4_17SM90_U32x4_STSM_NENS4_39AutoVectorizingCopyWithAssumedAlignmentILi128EEEEEEvvEEEEvNT_6ParamsE --------------------------
	.section	.nv.constant0._ZN7cutlass13device_kernelINS_4gemm6kernel13GemmUniversalIN4cute5tupleIJiiiiEEENS1_10collective13CollectiveMmaINS1_35MainloopSm100TmaUmmaWarpSpecializedILi5ELi2ELi4ENS5_IJNS4_1CILi1EEESB_SB_EEEEENS5_IJNSA_ILi64EEESE_SE_EEENS_6half_tENS5_IJlSB_lEEESG_SH_NS4_8TiledMMAINS4_8MMA_AtomIJNS4_20SM100_MMA_F16BF16_SSISG_SG_fLi64ELi64ELNS4_4UMMA5MajorE0ELSM_0ELNSL_7ScaleInE0ELSN_0EEEEEENS4_6LayoutISC_NS5_IJNSA_ILi0EEESR_SR_EEEEENS5_IJNS4_10UnderscoreESU_SU_EEEEENS4_13SM90_TMA_LOADENS4_14ComposedLayoutINS4_7SwizzleILi3ELi4ELi3EEENS4_18smem_ptr_flag_bitsILi16EEENSQ_INS5_IJNSA_ILi8EEESE_EEENS5_IJSE_SB_EEEEEEEvNS4_8identityESX_S17_vS18_EENS_8epilogue10collective18CollectiveEpilogueINS1A_23Sm100TmaWarpSpecializedILi3ELi2ELi16ELb1ELb0EEEJSF_NS5_IJNSQ_ISE_SB_EENSQ_INSA_ILi32EEESB_EEEEESG_SH_SG_SH_NS1A_6fusion15FusionCallbacksIS1E_NS1J_17LinearCombinationISG_fSG_fLNS_15FloatRoundStyleE2EEESF_S1I_JEEENS4_5SM1004TMEM4LOAD26SM100_TMEM_LOAD_16dp256b4xESX_NSY_INSZ_ILi2ELi4ELi3EEES12_NSQ_INS5_IJS13_S1G_EEENS5_IJS1G_SB_EEEEEEENS4_17SM75_U32x4_LDSM_NENS4_14SM90_TMA_STOREES1X_NS4_17SM90_U32x4_STSM_NENS4_39AutoVectorizingCopyWithAssumedAlignmentILi128EEEEEEvvEEEEvNT_6ParamsE,"a",@progbits
	.sectionflags	@""
	.align	4
.nv.constant0._ZN7cutlass13device_kernelINS_4gemm6kernel13GemmUniversalIN4cute5tupleIJiiiiEEENS1_10collective13CollectiveMmaINS1_35MainloopSm100TmaUmmaWarpSpecializedILi5ELi2ELi4ENS5_IJNS4_1CILi1EEESB_SB_EEEEENS5_IJNSA_ILi64EEESE_SE_EEENS_6half_tENS5_IJlSB_lEEESG_SH_NS4_8TiledMMAINS4_8MMA_AtomIJNS4_20SM100_MMA_F16BF16_SSISG_SG_fLi64ELi64ELNS4_4UMMA5MajorE0ELSM_0ELNSL_7ScaleInE0ELSN_0EEEEEENS4_6LayoutISC_NS5_IJNSA_ILi0EEESR_SR_EEEEENS5_IJNS4_10UnderscoreESU_SU_EEEEENS4_13SM90_TMA_LOADENS4_14ComposedLayoutINS4_7SwizzleILi3ELi4ELi3EEENS4_18smem_ptr_flag_bitsILi16EEENSQ_INS5_IJNSA_ILi8EEESE_EEENS5_IJSE_SB_EEEEEEEvNS4_8identityESX_S17_vS18_EENS_8epilogue10collective18CollectiveEpilogueINS1A_23Sm100TmaWarpSpecializedILi3ELi2ELi16ELb1ELb0EEEJSF_NS5_IJNSQ_ISE_SB_EENSQ_INSA_ILi32EEESB_EEEEESG_SH_SG_SH_NS1A_6fusion15FusionCallbacksIS1E_NS1J_17LinearCombinationISG_fSG_fLNS_15FloatRoundStyleE2EEESF_S1I_JEEENS4_5SM1004TMEM4LOAD26SM100_TMEM_LOAD_16dp256b4xESX_NSY_INSZ_ILi2ELi4ELi3EEES12_NSQ_INS5_IJS13_S1G_EEENS5_IJS1G_SB_EEEEEEENS4_17SM75_U32x4_LDSM_NENS4_14SM90_TMA_STOREES1X_NS4_17SM90_U32x4_STSM_NENS4_39AutoVectorizingCopyWithAssumedAlignmentILi128EEEEEEvvEEEEvNT_6ParamsE:
	.zero		2944


//--------------------- SYMBOLS --------------------------

	.type		.nv.reservedSmem.offset0,@object
	.size		.nv.reservedSmem.offset0,0x4
	.type		.nv.reservedSmem.cap,@object
	.size		.nv.reservedSmem.cap,0x4
	.type		__assertfail,@function
